def attn_fwd(
    Q,
    K,
    V,
    Out,
    Lse,
    sm_scale,
    stride_qz,
    stride_qh,
    stride_qm,
    stride_qk,
    stride_kz,
    stride_kh,
    stride_kn,
    stride_kk,
    stride_vz,
    stride_vh,
    stride_vn,
    stride_vk,
    stride_oz,
    stride_oh,
    stride_om,
    stride_ok,
    seqlen_q,
    seqlen_k,
    BLOCK_M: tl.constexpr,
    BLOCK_N: tl.constexpr,
    HEAD_DIM: tl.constexpr,
    CAUSAL: tl.constexpr,
):
    start_m = tl.program_id(0)
    off_hz = tl.program_id(1)
    q_off = off_hz * stride_qh
    k_off = off_hz * stride_kh
    v_off = off_hz * stride_vh
    offs_m = start_m * BLOCK_M + tl.arange(0, BLOCK_M)
    offs_d = tl.arange(0, HEAD_DIM)
    offs_n = tl.arange(0, BLOCK_N)
    q_ptrs = Q + q_off + offs_m[:, None] * stride_qm + offs_d[None, :] * stride_qk
    k_ptrs = K + k_off + offs_d[:, None] * stride_kk + offs_n[None, :] * stride_kn
    v_ptrs = V + v_off + offs_n[:, None] * stride_vn + offs_d[None, :] * stride_vk
    m_i = tl.full([BLOCK_M], float("-inf"), dtype=tl.float32)
    l_i = tl.zeros([BLOCK_M], dtype=tl.float32) + 1.0
    acc = tl.zeros([BLOCK_M, HEAD_DIM], dtype=tl.float32)
    q = tl.load(q_ptrs)
    acc, l_i, m_i = _attn_fwd_inner(
        acc,
        l_i,
        m_i,
        q,
        k_ptrs,
        v_ptrs,
        sm_scale,
        stride_kn,
        stride_vn,
        start_m,
        seqlen_k,
        BLOCK_M,
        BLOCK_N,
        HEAD_DIM,
        CAUSAL,
    )
    acc = acc / l_i[:, None]
    lse = m_i + tl.math.log2(l_i) / 1.4426950408889634
    o_ptrs = (
        Out
        + off_hz * stride_oh
        + offs_m[:, None] * stride_om
        + offs_d[None, :] * stride_ok
    )
    tl.store(o_ptrs, acc.to(Out.dtype.element_ty))
    tl.store(Lse + off_hz * seqlen_q + offs_m, lse)

# config = {"BLOCK_M": 64, "BLOCK_N": 64, "HEAD_DIM": 16, "arch": "sm_80", "causal": false, "dtype": "bf16", "num_stages": 2, "num_warps": 4}
# arch = sm_80


// ===== COMPILED SASS (sm_80) =====

	.target	sm_80

	.elftype	@"ET_EXEC"


//--------------------- .note.nv.tkinfo           --------------------------
	.section	.note.nv.tkinfo,"",@"SHT_NOTE"
	.sectionflags	@"SHF_NOTE_NV_TKINFO"
	.tkinfo
        /*0018*/ 	.word	0x00000002
        /*0030*/ 	.string	""
        /*0030*/ 	.string	"ptxas"
        /*0030*/ 	.string	"Cuda compilation tools, release 13.0, V13.0.88"
        /*0030*/ 	.string	"Build cuda_13.0.r13.0/compiler.36424714_0"
        /*0030*/ 	.string	"-v  -suppress-debug-info  -lineinfo  -arch sm_80 "



//--------------------- .note.nv.cuinfo           --------------------------
	.section	.note.nv.cuinfo,"",@"SHT_NOTE"
	.sectionflags	@"SHF_NOTE_NV_CUINFO"
        /*0018*/ 	.short	0x0002
        /*001a*/ 	.short	0x0050
        /*001c*/ 	.short	0x0082
	.zero		2


//--------------------- .nv.info                  --------------------------
	.section	.nv.info,"",@"SHT_CUDA_INFO"
	.align	4


	//----- nvinfo : EIATTR_REGCOUNT
	.align		4
        /*0000*/ 	.byte	0x04, 0x2f
        /*0002*/ 	.short	(.L_2 - .L_1)
	.align		4
.L_1:
        /*0004*/ 	.word	index@(attn_fwd)
        /*0008*/ 	.word	0x00000074


	//----- nvinfo : EIATTR_FRAME_SIZE
	.align		4
.L_2:
        /*000c*/ 	.byte	0x04, 0x11
        /*000e*/ 	.short	(.L_4 - .L_3)
	.align		4
.L_3:
        /*0010*/ 	.word	index@(attn_fwd)
        /*0014*/ 	.word	0x00000000


	//----- nvinfo : EIATTR_MIN_STACK_SIZE
	.align		4
.L_4:
        /*0018*/ 	.byte	0x04, 0x12
        /*001a*/ 	.short	(.L_6 - .L_5)
	.align		4
.L_5:
        /*001c*/ 	.word	index@(attn_fwd)
        /*0020*/ 	.word	0x00000000
.L_6:


//--------------------- .nv.info.attn_fwd         --------------------------
	.section	.nv.info.attn_fwd,"",@"SHT_CUDA_INFO"
	.sectionflags	@""
	.align	4


	//----- nvinfo : EIATTR_CUDA_API_VERSION
	.align		4
        /*0000*/ 	.byte	0x04, 0x37
        /*0002*/ 	.short	(.L_8 - .L_7)
.L_7:
        /*0004*/ 	.word	0x00000082


	//----- nvinfo : EIATTR_SW2861232_WAR
	.align		4
.L_8:
        /*0008*/ 	.byte	0x01, 0x35
	.zero		2


	//----- nvinfo : EIATTR_PARAM_CBANK
	.align		4
        /*000c*/ 	.byte	0x04, 0x0a
        /*000e*/ 	.short	(.L_10 - .L_9)
	.align		4
.L_9:
        /*0010*/ 	.word	index@(.nv.constant0.attn_fwd)
        /*0014*/ 	.short	0x0160
        /*0016*/ 	.short	0x0088


	//----- nvinfo : EIATTR_CBANK_PARAM_SIZE
	.align		4
.L_10:
        /*0018*/ 	.byte	0x03, 0x19
        /*001a*/ 	.short	0x0088


	//----- nvinfo : EIATTR_KPARAM_INFO
	.align		4
        /*001c*/ 	.byte	0x04, 0x17
        /*001e*/ 	.short	(.L_12 - .L_11)
.L_11:
        /*0020*/ 	.word	0x00000000
        /*0024*/ 	.short	0x0019
        /*0026*/ 	.short	0x0080
        /*0028*/ 	.byte	0x00, 0xf4, 0x21, 0x00


	//----- nvinfo : EIATTR_KPARAM_INFO
	.align		4
.L_12:
        /*002c*/ 	.byte	0x04, 0x17
        /*002e*/ 	.short	(.L_14 - .L_13)
.L_13:
        /*0030*/ 	.word	0x00000000
        /*0034*/ 	.short	0x0018
        /*0036*/ 	.short	0x0078
        /*0038*/ 	.byte	0x00, 0xf4, 0x21, 0x00


	//----- nvinfo : EIATTR_KPARAM_INFO
	.align		4
.L_14:
        /*003c*/ 	.byte	0x04, 0x17
        /*003e*/ 	.short	(.L_16 - .L_15)
.L_15:
        /*0040*/ 	.word	0x00000000
        /*0044*/ 	.short	0x0017
        /*0046*/ 	.short	0x0070
        /*0048*/ 	.byte	0x00, 0xf0, 0x11, 0x00


	//----- nvinfo : EIATTR_KPARAM_INFO
	.align		4
.L_16:
        /*004c*/ 	.byte	0x04, 0x17
        /*004e*/ 	.short	(.L_18 - .L_17)
.L_17:
        /*0050*/ 	.word	0x00000000
        /*0054*/ 	.short	0x0016
        /*0056*/ 	.short	0x006c
        /*0058*/ 	.byte	0x00, 0xf0, 0x11, 0x00


	//----- nvinfo : EIATTR_KPARAM_INFO
	.align		4
.L_18:
        /*005c*/ 	.byte	0x04, 0x17
        /*005e*/ 	.short	(.L_20 - .L_19)
.L_19:
        /*0060*/ 	.word	0x00000000
        /*0064*/ 	.short	0x0015
        /*0066*/ 	.short	0x0068
        /*0068*/ 	.byte	0x00, 0xf0, 0x11, 0x00


	//----- nvinfo : EIATTR_KPARAM_INFO
	.align		4
.L_20:
        /*006c*/ 	.byte	0x04, 0x17
        /*006e*/ 	.short	(.L_22 - .L_21)
.L_21:
        /*0070*/ 	.word	0x00000000
        /*0074*/ 	.short	0x0014
        /*0076*/ 	.short	0x0064
        /*0078*/ 	.byte	0x00, 0xf0, 0x11, 0x00


	//----- nvinfo : EIATTR_KPARAM_INFO
	.align		4
.L_22:
        /*007c*/ 	.byte	0x04, 0x17
        /*007e*/ 	.short	(.L_24 - .L_23)
.L_23:
        /*0080*/ 	.word	0x00000000
        /*0084*/ 	.short	0x0013
        /*0086*/ 	.short	0x0060
        /*0088*/ 	.byte	0x00, 0xf0, 0x11, 0x00


	//----- nvinfo : EIATTR_KPARAM_INFO
	.align		4
.L_24:
        /*008c*/ 	.byte	0x04, 0x17
        /*008e*/ 	.short	(.L_26 - .L_25)
.L_25:
        /*0090*/ 	.word	0x00000000
        /*0094*/ 	.short	0x0012
        /*0096*/ 	.short	0x005c
        /*0098*/ 	.byte	0x00, 0xf0, 0x11, 0x00


	//----- nvinfo : EIATTR_KPARAM_INFO
	.align		4
.L_26:
        /*009c*/ 	.byte	0x04, 0x17
        /*009e*/ 	.short	(.L_28 - .L_27)
.L_27:
        /*00a0*/ 	.word	0x00000000
        /*00a4*/ 	.short	0x0011
        /*00a6*/ 	.short	0x0058
        /*00a8*/ 	.byte	0x00, 0xf0, 0x11, 0x00


	//----- nvinfo : EIATTR_KPARAM_INFO
	.align		4
.L_28:
        /*00ac*/ 	.byte	0x04, 0x17
        /*00ae*/ 	.short	(.L_30 - .L_29)
.L_29:
        /*00b0*/ 	.word	0x00000000
        /*00b4*/ 	.short	0x0010
        /*00b6*/ 	.short	0x0054
        /*00b8*/ 	.byte	0x00, 0xf0, 0x11, 0x00


	//----- nvinfo : EIATTR_KPARAM_INFO
	.align		4
.L_30:
        /*00bc*/ 	.byte	0x04, 0x17
        /*00be*/ 	.short	(.L_32 - .L_31)
.L_31:
        /*00c0*/ 	.word	0x00000000
        /*00c4*/ 	.short	0x000f
        /*00c6*/ 	.short	0x0050
        /*00c8*/ 	.byte	0x00, 0xf0, 0x11, 0x00


	//----- nvinfo : EIATTR_KPARAM_INFO
	.align		4
.L_32:
        /*00cc*/ 	.byte	0x04, 0x17
        /*00ce*/ 	.short	(.L_34 - .L_33)
.L_33:
        /*00d0*/ 	.word	0x00000000
        /*00d4*/ 	.short	0x000e
        /*00d6*/ 	.short	0x004c
        /*00d8*/ 	.byte	0x00, 0xf0, 0x11, 0x00


	//----- nvinfo : EIATTR_KPARAM_INFO
	.align		4
.L_34:
        /*00dc*/ 	.byte	0x04, 0x17
        /*00de*/ 	.short	(.L_36 - .L_35)
.L_35:
        /*00e0*/ 	.word	0x00000000
        /*00e4*/ 	.short	0x000d
        /*00e6*/ 	.short	0x0048
        /*00e8*/ 	.byte	0x00, 0xf0, 0x11, 0x00


	//----- nvinfo : EIATTR_KPARAM_INFO
	.align		4
.L_36:
        /*00ec*/ 	.byte	0x04, 0x17
        /*00ee*/ 	.short	(.L_38 - .L_37)
.L_37:
        /*00f0*/ 	.word	0x00000000
        /*00f4*/ 	.short	0x000c
        /*00f6*/ 	.short	0x0044
        /*00f8*/ 	.byte	0x00, 0xf0, 0x11, 0x00


	//----- nvinfo : EIATTR_KPARAM_INFO
	.align		4
.L_38:
        /*00fc*/ 	.byte	0x04, 0x17
        /*00fe*/ 	.short	(.L_40 - .L_39)
.L_39:
        /*0100*/ 	.word	0x00000000
        /*0104*/ 	.short	0x000b
        /*0106*/ 	.short	0x0040
        /*0108*/ 	.byte	0x00, 0xf0, 0x11, 0x00


	//----- nvinfo : EIATTR_KPARAM_INFO
	.align		4
.L_40:
        /*010c*/ 	.byte	0x04, 0x17
        /*010e*/ 	.short	(.L_42 - .L_41)
.L_41:
        /*0110*/ 	.word	0x00000000
        /*0114*/ 	.short	0x000a
        /*0116*/ 	.short	0x003c
        /*0118*/ 	.byte	0x00, 0xf0, 0x11, 0x00


	//----- nvinfo : EIATTR_KPARAM_INFO
	.align		4
.L_42:
        /*011c*/ 	.byte	0x04, 0x17
        /*011e*/ 	.short	(.L_44 - .L_43)
.L_43:
        /*0120*/ 	.word	0x00000000
        /*0124*/ 	.short	0x0009
        /*0126*/ 	.short	0x0038
        /*0128*/ 	.byte	0x00, 0xf0, 0x11, 0x00


	//----- nvinfo : EIATTR_KPARAM_INFO
	.align		4
.L_44:
        /*012c*/ 	.byte	0x04, 0x17
        /*012e*/ 	.short	(.L_46 - .L_45)
.L_45:
        /*0130*/ 	.word	0x00000000
        /*0134*/ 	.short	0x0008
        /*0136*/ 	.short	0x0034
        /*0138*/ 	.byte	0x00, 0xf0, 0x11, 0x00


	//----- nvinfo : EIATTR_KPARAM_INFO
	.align		4
.L_46:
        /*013c*/ 	.byte	0x04, 0x17
        /*013e*/ 	.short	(.L_48 - .L_47)
.L_47:
        /*0140*/ 	.word	0x00000000
        /*0144*/ 	.short	0x0007
        /*0146*/ 	.short	0x0030
        /*0148*/ 	.byte	0x00, 0xf0, 0x11, 0x00


	//----- nvinfo : EIATTR_KPARAM_INFO
	.align		4
.L_48:
        /*014c*/ 	.byte	0x04, 0x17
        /*014e*/ 	.short	(.L_50 - .L_49)
.L_49:
        /*0150*/ 	.word	0x00000000
        /*0154*/ 	.short	0x0006
        /*0156*/ 	.short	0x002c
        /*0158*/ 	.byte	0x00, 0xf0, 0x11, 0x00


	//----- nvinfo : EIATTR_KPARAM_INFO
	.align		4
.L_50:
        /*015c*/ 	.byte	0x04, 0x17
        /*015e*/ 	.short	(.L_52 - .L_51)
.L_51:
        /*0160*/ 	.word	0x00000000
        /*0164*/ 	.short	0x0005
        /*0166*/ 	.short	0x0028
        /*0168*/ 	.byte	0x00, 0xf0, 0x11, 0x00


	//----- nvinfo : EIATTR_KPARAM_INFO
	.align		4
.L_52:
        /*016c*/ 	.byte	0x04, 0x17
        /*016e*/ 	.short	(.L_54 - .L_53)
.L_53:
        /*0170*/ 	.word	0x00000000
        /*0174*/ 	.short	0x0004
        /*0176*/ 	.short	0x0020
        /*0178*/ 	.byte	0x00, 0xf4, 0x21, 0x00


	//----- nvinfo : EIATTR_KPARAM_INFO
	.align		4
.L_54:
        /*017c*/ 	.byte	0x04, 0x17
        /*017e*/ 	.short	(.L_56 - .L_55)
.L_55:
        /*0180*/ 	.word	0x00000000
        /*0184*/ 	.short	0x0003
        /*0186*/ 	.short	0x0018
        /*0188*/ 	.byte	0x00, 0xf4, 0x21, 0x00


	//----- nvinfo : EIATTR_KPARAM_INFO
	.align		4
.L_56:
        /*018c*/ 	.byte	0x04, 0x17
        /*018e*/ 	.short	(.L_58 - .L_57)
.L_57:
        /*0190*/ 	.word	0x00000000
        /*0194*/ 	.short	0x0002
        /*0196*/ 	.short	0x0010
        /*0198*/ 	.byte	0x00, 0xf4, 0x21, 0x00


	//----- nvinfo : EIATTR_KPARAM_INFO
	.align		4
.L_58:
        /*019c*/ 	.byte	0x04, 0x17
        /*019e*/ 	.short	(.L_60 - .L_59)
.L_59:
        /*01a0*/ 	.word	0x00000000
        /*01a4*/ 	.short	0x0001
        /*01a6*/ 	.short	0x0008
        /*01a8*/ 	.byte	0x00, 0xf4, 0x21, 0x00


	//----- nvinfo : EIATTR_KPARAM_INFO
	.align		4
.L_60:
        /*01ac*/ 	.byte	0x04, 0x17
        /*01ae*/ 	.short	(.L_62 - .L_61)
.L_61:
        /*01b0*/ 	.word	0x00000000
        /*01b4*/ 	.short	0x0000
        /*01b6*/ 	.short	0x0000
        /*01b8*/ 	.byte	0x00, 0xf4, 0x21, 0x00


	//----- nvinfo : EIATTR_MAXREG_COUNT
	.align		4
.L_62:
        /*01bc*/ 	.byte	0x03, 0x1b
        /*01be*/ 	.short	0x00ff


	//----- nvinfo : EIATTR_NUM_BARRIERS
	.align		4
        /*01c0*/ 	.byte	0x02, 0x4c
        /*01c2*/ 	.byte	0x01
	.zero		1


	//----- nvinfo : EIATTR_MERCURY_ISA_VERSION
	.align		4
        /*01c4*/ 	.byte	0x03, 0x5f
        /*01c6*/ 	.short	0x0000


	//----- nvinfo : EIATTR_COOP_GROUP_MASK_REGIDS
	.align		4
        /*01c8*/ 	.byte	0x04, 0x29
        /*01ca*/ 	.short	(.L_64 - .L_63)


	//   ....[0]....
.L_63:
        /*01cc*/ 	.word	0xffffffff


	//   ....[1]....
        /*01d0*/ 	.word	0xffffffff


	//   ....[2]....
        /*01d4*/ 	.word	0xffffffff


	//   ....[3]....
        /*01d8*/ 	.word	0xffffffff


	//   ....[4]....
        /*01dc*/ 	.word	0xffffffff


	//   ....[5]....
        /*01e0*/ 	.word	0xffffffff


	//   ....[6]....
        /*01e4*/ 	.word	0xffffffff


	//   ....[7]....
        /*01e8*/ 	.word	0xffffffff


	//----- nvinfo : EIATTR_COOP_GROUP_INSTR_OFFSETS
	.align		4
.L_64:
        /*01ec*/ 	.byte	0x04, 0x28
        /*01ee*/ 	.short	(.L_66 - .L_65)


	//   ....[0]....
.L_65:
        /*01f0*/ 	.word	0x00001080


	//   ....[1]....
        /*01f4*/ 	.word	0x000010d0


	//   ....[2]....
        /*01f8*/ 	.word	0x00001300


	//   ....[3]....
        /*01fc*/ 	.word	0x00001330


	//   ....[4]....
        /*0200*/ 	.word	0x00001d60


	//   ....[5]....
        /*0204*/ 	.word	0x00001d70


	//   ....[6]....
        /*0208*/ 	.word	0x00001e00


	//   ....[7]....
        /*020c*/ 	.word	0x00001e10


	//----- nvinfo : EIATTR_EXIT_INSTR_OFFSETS
	.align		4
.L_66:
        /*0210*/ 	.byte	0x04, 0x1c
        /*0212*/ 	.short	(.L_68 - .L_67)


	//   ....[0]....
.L_67:
        /*0214*/ 	.word	0x00002b10


	//   ....[1]....
        /*0218*/ 	.word	0x00002bb0


	//----- nvinfo : EIATTR_REQNTID
	.align		4
.L_68:
        /*021c*/ 	.byte	0x04, 0x10
        /*021e*/ 	.short	(.L_70 - .L_69)
.L_69:
        /*0220*/ 	.word	0x00000080
        /*0224*/ 	.word	0x00000001
        /*0228*/ 	.word	0x00000001
.L_70:


//--------------------- .nv.callgraph             --------------------------
	.section	.nv.callgraph,"",@"SHT_CUDA_CALLGRAPH"
	.align	4
	.sectionentsize	8
	.align		4
        /*0000*/ 	.word	0x00000000
	.align		4
        /*0004*/ 	.word	0xffffffff
	.align		4
        /*0008*/ 	.word	0x00000000
	.align		4
        /*000c*/ 	.word	0xfffffffe
	.align		4
        /*0010*/ 	.word	0x00000000
	.align		4
        /*0014*/ 	.word	0xfffffffd
	.align		4
        /*0018*/ 	.word	0x00000000
	.align		4
        /*001c*/ 	.word	0xfffffffc


//--------------------- .nv.rel.action            --------------------------
	.section	.nv.rel.action,"",@"SHT_CUDA_RELOCINFO"
	.align	8
	.sectionentsize	8
        /*0000*/ 	.byte	0x73, 0x00, 0x00, 0x00, 0x00, 0x00, 0x00, 0x00, 0x00, 0x00, 0x00, 0x11, 0x25, 0x00, 0x05, 0x36


//--------------------- .nv.constant4             --------------------------
	.section	.nv.constant4,"a",@progbits
	.align	8
	.align		8
.nv.constant4:
        /*0000*/ 	.dword	_$_str


//--------------------- .nv.constant0.attn_fwd    --------------------------
	.section	.nv.constant0.attn_fwd,"a",@progbits
	.sectionflags	@""
	.align	4
.nv.constant0.attn_fwd:
	.zero		488


//--------------------- .text.attn_fwd            --------------------------
	.section	.text.attn_fwd,"ax",@progbits
	.sectioninfo	@"SHI_REGISTERS=116"
	.align	128
        .global         attn_fwd
        .type           attn_fwd,@function
        .size           attn_fwd,(.L_x_3 - attn_fwd)
        .other          attn_fwd,@"STO_CUDA_ENTRY STV_DEFAULT"
attn_fwd:
.text.attn_fwd:
[----:B------:R-:W-:Y:S02]  /*0000*/  MOV R1, c[0x0][0x28] ;  /* 0x00000a0000017a02 */ /* 0x000fe40000000f00 */
[----:B------:R-:W0:Y:S01]  /*0010*/  S2R R0, SR_TID.X ;  /* 0x0000000000007919 */ /* 0x000e220000002100 */
[----:B------:R-:W-:Y:S01]  /*0020*/  MOV R26, c[0x0][0x198] ;  /* 0x00006600001a7a02 */ /* 0x000fe20000000f00 */
[----:B------:R-:W-:Y:S02]  /*0030*/  ULDC.64 UR4, c[0x0][0x118] ;  /* 0x0000460000047ab9 */ /* 0x000fe40000000a00 */
[----:B------:R-:W1:Y:S04]  /*0040*/  S2R R3, SR_CTAID.X ;  /* 0x0000000000037919 */ /* 0x000e680000002500 */
[----:B------:R-:W2:Y:S01]  /*0050*/  S2R R2, SR_CTAID.Y ;  /* 0x0000000000027919 */ /* 0x000ea20000002600 */
[----:B0-----:R-:W-:Y:S02]  /*0060*/  LOP3.LUT R28, R0, 0x3f, RZ, 0xc0, !PT ;  /* 0x0000003f001c7812 */ /* 0x001fe400078ec0ff */
[----:B------:R-:W-:-:S02]  /*0070*/  SHF.R.U32.HI R4, RZ, 0x6, R0 ;  /* 0x00000006ff047819 */ /* 0x000fc40000011600 */
[----:B-1----:R-:W-:Y:S02]  /*0080*/  LEA R3, R3, R28, 0x6 ;  /* 0x0000001c03037211 */ /* 0x002fe400078e30ff */
[----:B------:R-:W-:Y:S01]  /*0090*/  SGXT.U32 R4, R4, 0x1 ;  /* 0x000000010404781a */ /* 0x000fe20000000000 */
[----:B--2---:R-:W-:Y:S02]  /*00a0*/  IMAD R5, R2, c[0x0][0x190], RZ ;  /* 0x0000640002057a24 */ /* 0x004fe400078e02ff */
[----:B------:R-:W-:Y:S02]  /*00b0*/  IMAD R7, R3, c[0x0][0x194], RZ ;  /* 0x0000650003077a24 */ /* 0x000fe400078e02ff */
[----:B------:R-:W-:Y:S01]  /*00c0*/  IMAD R10, R4, c[0x0][0x198], RZ ;  /* 0x00006600040a7a24 */ /* 0x000fe200078e02ff */
[----:B------:R-:W-:Y:S01]  /*00d0*/  SHF.L.U32 R6, R5, 0x1, RZ ;  /* 0x0000000105067819 */ /* 0x000fe200000006ff */
[----:B------:R-:W-:Y:S02]  /*00e0*/  IMAD.SHL.U32 R9, R7, 0x2, RZ ;  /* 0x0000000207097824 */ /* 0x000fe400078e00ff */
[----:B------:R-:W-:Y:S01]  /*00f0*/  IMAD.HI R5, R5, 0x2, RZ ;  /* 0x0000000205057827 */ /* 0x000fe200078e02ff */
[----:B------:R-:W-:-:S02]  /*0100*/  LEA R11, R26, R10, 0x1 ;  /* 0x0000000a1a0b7211 */ /* 0x000fc400078e08ff */
[----:B------:R-:W-:Y:S01]  /*0110*/  IADD3 R20, P0, P1, R9, c[0x0][0x160], R6 ;  /* 0x0000580009147a10 */ /* 0x000fe2000791e006 */
[----:B------:R-:W-:Y:S01]  /*0120*/  IMAD.HI R8, R7, 0x2, RZ ;  /* 0x0000000207087827 */ /* 0x000fe200078e02ff */
[----:B------:R-:W-:-:S04]  /*0130*/  LEA R12, R26, R11, 0x1 ;  /* 0x0000000b1a0c7211 */ /* 0x000fc800078e08ff */
[----:B------:R-:W-:Y:S02]  /*0140*/  IADD3.X R24, R8, c[0x0][0x164], R5, P0, P1 ;  /* 0x0000590008187a10 */ /* 0x000fe400007e2405 */
[----:B------:R-:W-:Y:S02]  /*0150*/  LEA R6, P0, R10, R20, 0x1 ;  /* 0x000000140a067211 */ /* 0x000fe400078008ff */
[----:B------:R-:W-:Y:S02]  /*0160*/  LEA R5, R26, R12, 0x1 ;  /* 0x0000000c1a057211 */ /* 0x000fe400078e08ff */
[----:B------:R-:W-:Y:S02]  /*0170*/  LEA R8, P1, R11, R20, 0x1 ;  /* 0x000000140b087211 */ /* 0x000fe400078208ff */
[----:B------:R-:W-:Y:S02]  /*0180*/  LEA.HI.X.SX32 R7, R10, R24, 0x1, P0 ;  /* 0x000000180a077211 */ /* 0x000fe400000f0eff */
[----:B------:R-:W-:-:S02]  /*0190*/  LEA R10, P0, R12, R20, 0x1 ;  /* 0x000000140c0a7211 */ /* 0x000fc400078008ff */
[----:B------:R-:W-:Y:S01]  /*01a0*/  LEA R13, R26, R5, 0x1 ;  /* 0x000000051a0d7211 */ /* 0x000fe200078e08ff */
[----:B------:R0:W2:Y:S01]  /*01b0*/  LDG.E.U16 R22, [R6.64] ;  /* 0x0000000406167981 */ /* 0x0000a2000c1e1500 */
[-C--:B------:R-:W-:Y:S02]  /*01c0*/  LEA.HI.X.SX32 R9, R11, R24.reuse, 0x1, P1 ;  /* 0x000000180b097211 */ /* 0x080fe400008f0eff */
[----:B------:R-:W-:Y:S01]  /*01d0*/  LEA.HI.X.SX32 R11, R12, R24, 0x1, P0 ;  /* 0x000000180c0b7211 */ /* 0x000fe200000f0eff */
[----:B------:R-:W-:Y:S01]  /*01e0*/  IMAD R17, R26, 0x2, R13 ;  /* 0x000000021a117824 */ /* 0x000fe200078e020d */
[C---:B------:R-:W-:Y:S02]  /*01f0*/  LEA R14, P0, R13.reuse, R20, 0x1 ;  /* 0x000000140d0e7211 */ /* 0x040fe400078008ff */
[----:B------:R1:W3:Y:S02]  /*0200*/  LDG.E.U16 R9, [R8.64] ;  /* 0x0000000408097981 */ /* 0x0002e4000c1e1500 */
[----:B------:R-:W-:-:S02]  /*0210*/  LEA.HI.X.SX32 R15, R13, R24, 0x1, P0 ;  /* 0x000000180d0f7211 */ /* 0x000fc400000f0eff */
[C---:B------:R-:W-:Y:S01]  /*0220*/  LEA R13, R26.reuse, R17, 0x1 ;  /* 0x000000111a0d7211 */ /* 0x040fe200078e08ff */
[----:B------:R4:W5:Y:S01]  /*0230*/  LDG.E.U16 R10, [R10.64] ;  /* 0x000000040a0a7981 */ /* 0x000962000c1e1500 */
[-C--:B------:R-:W-:Y:S02]  /*0240*/  LEA R16, P1, R17, R20.reuse, 0x1 ;  /* 0x0000001411107211 */ /* 0x080fe400078208ff */
[----:B0-----:R-:W-:Y:S01]  /*0250*/  LEA R6, R26, R13, 0x1 ;  /* 0x0000000d1a067211 */ /* 0x001fe200078e08ff */
[----:B------:R-:W3:Y:S01]  /*0260*/  LDG.E.U16 R14, [R14.64] ;  /* 0x000000040e0e7981 */ /* 0x000ee2000c1e1500 */
[-C--:B------:R-:W-:Y:S02]  /*0270*/  LEA R12, P0, R5, R20.reuse, 0x1 ;  /* 0x00000014050c7211 */ /* 0x080fe400078008ff */
[----:B------:R-:W-:Y:S02]  /*0280*/  LEA R18, P2, R13, R20, 0x1 ;  /* 0x000000140d127211 */ /* 0x000fe400078408ff */
[----:B------:R-:W-:-:S02]  /*0290*/  LEA.HI.X.SX32 R17, R17, R24, 0x1, P1 ;  /* 0x0000001811117211 */ /* 0x000fc400008f0eff */
[C---:B------:R-:W-:Y:S02]  /*02a0*/  LEA R20, P1, R6.reuse, R20, 0x1 ;  /* 0x0000001406147211 */ /* 0x040fe400078208ff */
[-C--:B------:R-:W-:Y:S02]  /*02b0*/  LEA.HI.X.SX32 R19, R13, R24.reuse, 0x1, P2 ;  /* 0x000000180d137211 */ /* 0x080fe400010f0eff */
[-C--:B------:R-:W-:Y:S01]  /*02c0*/  LEA.HI.X.SX32 R13, R5, R24.reuse, 0x1, P0 ;  /* 0x00000018050d7211 */ /* 0x080fe200000f0eff */
[----:B------:R-:W5:Y:S01]  /*02d0*/  LDG.E.U16 R17, [R16.64] ;  /* 0x0000000410117981 */ /* 0x000f62000c1e1500 */
[----:B------:R-:W-:-:S03]  /*02e0*/  LEA.HI.X.SX32 R21, R6, R24, 0x1, P1 ;  /* 0x0000001806157211 */ /* 0x000fc600008f0eff */
[----:B------:R0:W5:Y:S04]  /*02f0*/  LDG.E.U16 R18, [R18.64] ;  /* 0x0000000412127981 */ /* 0x000168000c1e1500 */
[----:B------:R0:W5:Y:S04]  /*0300*/  LDG.E.U16 R13, [R12.64] ;  /* 0x000000040c0d7981 */ /* 0x000168000c1e1500 */
[----:B------:R-:W5:Y:S01]  /*0310*/  LDG.E.U16 R21, [R20.64] ;  /* 0x0000000414157981 */ /* 0x000f62000c1e1500 */
[----:B------:R-:W-:Y:S02]  /*0320*/  SHF.R.S32.HI R5, RZ, 0x6, R0 ;  /* 0x00000006ff057819 */ /* 0x000fe40000011400 */
[----:B----4-:R-:W-:-:S02]  /*0330*/  MOV R11, 0x1 ;  /* 0x00000001000b7802 */ /* 0x010fc40000000f00 */
[----:B------:R-:W-:Y:S02]  /*0340*/  SGXT R5, R5, 0x1 ;  /* 0x000000010505781a */ /* 0x000fe40000000200 */
[----:B------:R-:W-:Y:S02]  /*0350*/  SHF.L.U32 R6, R28, 0x1, RZ ;  /* 0x000000011c067819 */ /* 0x000fe400000006ff */
[----:B------:R-:W-:Y:S02]  /*0360*/  ISETP.LE.AND P0, PT, R11, c[0x0][0x1d0], PT ;  /* 0x000074000b007a0c */ /* 0x000fe40003f03270 */
[----:B------:R-:W-:-:S04]  /*0370*/  LOP3.LUT R5, R6, 0x90, R5, 0x78, !PT ;  /* 0x0000009006057812 */ /* 0x000fc800078e7805 */
[C---:B------:R-:W-:Y:S02]  /*0380*/  LOP3.LUT R6, R5.reuse, 0x20, RZ, 0x3c, !PT ;  /* 0x0000002005067812 */ /* 0x040fe400078e3cff */
[C---:B------:R-:W-:Y:S02]  /*0390*/  LOP3.LUT R7, R5.reuse, 0x40, RZ, 0x3c, !PT ;  /* 0x0000004005077812 */ /* 0x040fe400078e3cff */
[----:B-1----:R-:W-:Y:S01]  /*03a0*/  LOP3.LUT R8, R5, 0x60, RZ, 0x3c, !PT ;  /* 0x0000006005087812 */ /* 0x002fe200078e3cff */
[----:B------:R-:W-:Y:S01]  /*03b0*/  IMAD.MOV.U32 R72, RZ, RZ, -0x800000 ;  /* 0xff800000ff487424 */ /* 0x000fe200078e00ff */
[----:B0-----:R-:W-:Y:S01]  /*03c0*/  MOV R12, 0x3f800000 ;  /* 0x3f800000000c7802 */ /* 0x001fe20000000f00 */
[----:B------:R-:W-:Y:S01]  /*03d0*/  CS2R R24, SRZ ;  /* 0x0000000000187805 */ /* 0x000fe2000001ff00 */
[----:B------:R-:W-:Y:S01]  /*03e0*/  MOV R19, 0x3f800000 ;  /* 0x3f80000000137802 */ /* 0x000fe20000000f00 */
[----:B------:R-:W-:Y:S01]  /*03f0*/  CS2R R26, SRZ ;  /* 0x00000000001a7805 */ /* 0x000fe2000001ff00 */
[----:B------:R-:W-:Y:S01]  /*0400*/  MOV R48, 0xff800000 ;  /* 0xff80000000307802 */ /* 0x000fe20000000f00 */
[----:B--2---:R0:W-:Y:S02]  /*0410*/  STS.U16 [R5], R22 ;  /* 0x0000001605007388 */ /* 0x0041e40000000400 */
[----:B0-----:R-:W-:-:S02]  /*0420*/  CS2R R22, SRZ ;  /* 0x0000000000167805 */ /* 0x001fc4000001ff00 */
[----:B---3--:R0:W-:Y:S04]  /*0430*/  STS.U16 [R5+0x400], R14 ;  /* 0x0004000e05007388 */ /* 0x0081e80000000400 */
[----:B------:R-:W-:Y:S04]  /*0440*/  STS.U16 [R6+0x100], R9 ;  /* 0x0001000906007388 */ /* 0x000fe80000000400 */
[----:B-----5:R-:W-:Y:S01]  /*0450*/  STS.U16 [R6+0x500], R17 ;  /* 0x0005001106007388 */ /* 0x020fe20000000400 */
[----:B0-----:R-:W-:-:S03]  /*0460*/  SHF.L.U32 R14, R0, 0x1, RZ ;  /* 0x00000001000e7819 */ /* 0x001fc600000006ff */
[----:B------:R-:W-:Y:S04]  /*0470*/  STS.U16 [R7+0x200], R10 ;  /* 0x0002000a07007388 */ /* 0x000fe80000000400 */
[----:B------:R-:W-:Y:S04]  /*0480*/  STS.U16 [R7+0x600], R18 ;  /* 0x0006001207007388 */ /* 0x000fe80000000400 */
[----:B------:R0:W-:Y:S04]  /*0490*/  STS.U16 [R8+0x300], R13 ;  /* 0x0003000d08007388 */ /* 0x0001e80000000400 */
[----:B------:R1:W-:Y:S01]  /*04a0*/  STS.U16 [R8+0x700], R21 ;  /* 0x0007001508007388 */ /* 0x0003e20000000400 */
[----:B0-----:R-:W-:Y:S01]  /*04b0*/  LOP3.LUT R13, R0, 0x7, RZ, 0xc0, !PT ;  /* 0x00000007000d7812 */ /* 0x001fe200078ec0ff */
[----:B-1----:R-:W-:Y:S01]  /*04c0*/  CS2R R20, SRZ ;  /* 0x0000000000147805 */ /* 0x002fe2000001ff00 */
[----:B------:R-:W-:Y:S05]  /*04d0*/  @!P0 BRA `(.L_x_0) ;  /* 0x00001a7000008947 */ /* 0x000fea0003800000 */
[----:B------:R-:W-:Y:S01]  /*04e0*/  IMAD R28, R28, c[0x0][0x1b4], RZ ;  /* 0x00006d001c1c7a24 */ /* 0x000fe200078e02ff */
[----:B------:R-:W-:Y:S01]  /*04f0*/  LOP3.LUT R11, R0, 0xf, RZ, 0xc0, !PT ;  /* 0x0000000f000b7812 */ /* 0x000fe200078ec0ff */
[----:B------:R-:W-:Y:S01]  /*0500*/  IMAD R10, R2, c[0x0][0x1b0], RZ ;  /* 0x00006c00020a7a24 */ /* 0x000fe200078e02ff */
[----:B------:R-:W-:Y:S01]  /*0510*/  SHF.L.U32 R21, R13, 0x4, RZ ;  /* 0x000000040d157819 */ /* 0x000fe200000006ff */
[----:B------:R-:W-:Y:S01]  /*0520*/  IMAD.SHL.U32 R15, R28, 0x2, RZ ;  /* 0x000000021c0f7824 */ /* 0x000fe200078e00ff */
[----:B------:R-:W-:Y:S01]  /*0530*/  MOV R25, c[0x0][0x1b8] ;  /* 0x00006e0000197a02 */ /* 0x000fe20000000f00 */
[----:B------:R-:W-:Y:S01]  /*0540*/  IMAD R9, R2, c[0x0][0x1a0], RZ ;  /* 0x0000680002097a24 */ /* 0x000fe200078e02ff */
[----:B------:R-:W-:Y:S01]  /*0550*/  SHF.L.U32 R12, R10, 0x1, RZ ;  /* 0x000000010a0c7819 */ /* 0x000fe200000006ff */
[----:B------:R-:W-:Y:S01]  /*0560*/  IMAD R11, R11, c[0x0][0x1a8], RZ ;  /* 0x00006a000b0b7a24 */ /* 0x000fe200078e02ff */
[----:B------:R-:W-:Y:S01]  /*0570*/  SHF.R.S32.HI R19, RZ, 0x2, R0 ;  /* 0x00000002ff137819 */ /* 0x000fe20000011400 */
[----:B------:R-:W-:Y:S01]  /*0580*/  IMAD.HI R17, R28, 0x2, RZ ;  /* 0x000000021c117827 */ /* 0x000fe200078e02ff */
[----:B------:R-:W-:Y:S01]  /*0590*/  IADD3 R71, P0, P1, R15, c[0x0][0x170], R12 ;  /* 0x00005c000f477a10 */ /* 0x000fe2000791e00c */
[----:B------:R-:W-:Y:S01]  /*05a0*/  CS2R R26, SRZ ;  /* 0x00000000001a7805 */ /* 0x000fe2000001ff00 */
[----:B------:R-:W-:Y:S01]  /*05b0*/  SHF.L.U32 R15, R11, 0x1, RZ ;  /* 0x000000010b0f7819 */ /* 0x000fe200000006ff */
[----:B------:R-:W-:Y:S01]  /*05c0*/  IMAD.HI R16, R10, 0x2, RZ ;  /* 0x000000020a107827 */ /* 0x000fe200078e02ff */
[----:B------:R-:W-:-:S02]  /*05d0*/  SHF.L.U32 R10, R9, 0x1, RZ ;  /* 0x00000001090a7819 */ /* 0x000fc400000006ff */
[----:B------:R-:W-:Y:S01]  /*05e0*/  LOP3.LUT R12, R0, 0x10, RZ, 0xc0, !PT ;  /* 0x00000010000c7812 */ /* 0x000fe200078ec0ff */
[----:B------:R-:W-:Y:S01]  /*05f0*/  IMAD.HI R9, R9, 0x2, RZ ;  /* 0x0000000209097827 */ /* 0x000fe200078e02ff */
[----:B------:R-:W-:Y:S02]  /*0600*/  IADD3.X R23, R17, c[0x0][0x174], R16, P0, P1 ;  /* 0x00005d0011177a10 */ /* 0x000fe400007e2410 */
[----:B------:R-:W-:Y:S01]  /*0610*/  IADD3 R86, P0, P1, R15, c[0x0][0x168], R10 ;  /* 0x00005a000f567a10 */ /* 0x000fe2000791e00a */
[----:B------:R-:W-:Y:S01]  /*0620*/  IMAD.HI R10, R11, 0x2, RZ ;  /* 0x000000020b0a7827 */ /* 0x000fe200078e02ff */
[----:B------:R-:W-:Y:S02]  /*0630*/  SHF.L.U32 R15, R12, 0x6, RZ ;  /* 0x000000060c0f7819 */ /* 0x000fe400000006ff */
[----:B------:R-:W-:Y:S01]  /*0640*/  LOP3.LUT R17, R21, 0x60, R0, 0x78, !PT ;  /* 0x0000006015117812 */ /* 0x000fe200078e7800 */
[----:B------:R-:W-:Y:S01]  /*0650*/  IMAD R11, R4, c[0x0][0x1b8], RZ ;  /* 0x00006e00040b7a24 */ /* 0x000fe200078e02ff */
[----:B------:R-:W-:Y:S01]  /*0660*/  SGXT R19, R19, 0x1 ;  /* 0x000000011313781a */ /* 0x000fe20000000200 */
[----:B------:R-:W-:Y:S01]  /*0670*/  IMAD R20, R12, -0x30, R15 ;  /* 0xffffffd00c147824 */ /* 0x000fe200078e020f */
[----:B------:R-:W-:Y:S01]  /*0680*/  LOP3.LUT R16, R17, 0x10, R14, 0x78, !PT ;  /* 0x0000001011107812 */ /* 0x000fe200078e780e */
[----:B------:R-:W-:Y:S01]  /*0690*/  IMAD.SHL.U32 R18, R0, 0x20, RZ ;  /* 0x0000002000127824 */ /* 0x000fe200078e00ff */
[----:B------:R-:W-:Y:S01]  /*06a0*/  LEA R12, R25, R11, 0x1 ;  /* 0x0000000b190c7211 */ /* 0x000fe200078e08ff */
[----:B------:R-:W-:Y:S01]  /*06b0*/  IMAD.MOV.U32 R101, RZ, RZ, -0x800000 ;  /* 0xff800000ff657424 */ /* 0x000fe200078e00ff */
[----:B------:R-:W-:-:S02]  /*06c0*/  IADD3.X R22, R10, c[0x0][0x16c], R9, P0, P1 ;  /* 0x00005b000a167a10 */ /* 0x000fc400007e2409 */
[----:B------:R-:W-:Y:S02]  /*06d0*/  SHF.R.U32.HI R9, RZ, 0x4, R0 ;  /* 0x00000004ff097819 */ /* 0x000fe40000011600 */
[----:B------:R-:W-:Y:S01]  /*06e0*/  IADD3 R28, R15, R16, RZ ;  /* 0x000000100f1c7210 */ /* 0x000fe20007ffe0ff */
[----:B------:R-:W-:Y:S01]  /*06f0*/  IMAD R16, R25, 0x2, R12 ;  /* 0x0000000219107824 */ /* 0x000fe200078e020c */
[----:B------:R-:W-:Y:S02]  /*0700*/  LOP3.LUT R19, R19, 0x90, RZ, 0xc0, !PT ;  /* 0x0000009013137812 */ /* 0x000fe400078ec0ff */
[----:B------:R-:W-:Y:S02]  /*0710*/  SGXT.U32 R9, R9, 0x3 ;  /* 0x000000030909781a */ /* 0x000fe40000000000 */
[----:B------:R-:W-:Y:S02]  /*0720*/  LOP3.LUT R19, R19, 0x60, R18, 0xf8, !PT ;  /* 0x0000006013137812 */ /* 0x000fe400078ef812 */
[----:B------:R-:W-:Y:S01]  /*0730*/  LEA.HI R10, R0, 0x38, RZ, 0x1c ;  /* 0x00000038000a7811 */ /* 0x000fe200078fe0ff */
[----:B------:R-:W-:Y:S01]  /*0740*/  IMAD R9, R9, c[0x0][0x1a4], RZ ;  /* 0x0000690009097a24 */ /* 0x000fe200078e02ff */
[----:B------:R-:W-:-:S02]  /*0750*/  LEA R18, R25, R16, 0x1 ;  /* 0x0000001019127211 */ /* 0x000fc400078e08ff */
[----:B------:R-:W-:Y:S01]  /*0760*/  MOV R24, c[0x0][0x1a4] ;  /* 0x0000690000187a02 */ /* 0x000fe20000000f00 */
[----:B------:R-:W-:Y:S01]  /*0770*/  IMAD R17, R10, c[0x0][0x1a4], RZ ;  /* 0x000069000a117a24 */ /* 0x000fe200078e02ff */
[----:B------:R-:W-:Y:S02]  /*0780*/  LOP3.LUT R15, R19, 0x10, R14, 0x78, !PT ;  /* 0x00000010130f7812 */ /* 0x000fe400078e780e */
[----:B------:R-:W-:Y:S01]  /*0790*/  LEA R19, R25, R18, 0x1 ;  /* 0x0000001219137211 */ /* 0x000fe200078e08ff */
[----:B------:R-:W-:Y:S01]  /*07a0*/  IMAD R10, R24, 0x8, R9 ;  /* 0x00000008180a7824 */ /* 0x000fe200078e0209 */
[-C--:B------:R-:W-:Y:S02]  /*07b0*/  LEA R80, P0, R11, R71.reuse, 0x1 ;  /* 0x000000470b507211 */ /* 0x080fe400078008ff */
[----:B------:R-:W-:Y:S02]  /*07c0*/  IADD3 R15, R15, R20, RZ ;  /* 0x000000140f0f7210 */ /* 0x000fe40007ffe0ff */
[----:B------:R-:W-:-:S02]  /*07d0*/  LEA R76, P2, R16, R71, 0x1 ;  /* 0x00000047104c7211 */ /* 0x000fc400078408ff */
[----:B------:R-:W-:Y:S02]  /*07e0*/  LEA R20, R25, R19, 0x1 ;  /* 0x0000001319147211 */ /* 0x000fe400078e08ff */
[----:B------:R-:W-:Y:S02]  /*07f0*/  LEA.HI.X.SX32 R81, R11, R23, 0x1, P0 ;  /* 0x000000170b517211 */ /* 0x000fe400000f0eff */
[-C--:B------:R-:W-:Y:S02]  /*0800*/  LEA R74, P0, R18, R71.reuse, 0x1 ;  /* 0x00000047124a7211 */ /* 0x080fe400078008ff */
[----:B------:R-:W-:Y:S02]  /*0810*/  LEA R78, P1, R12, R71, 0x1 ;  /* 0x000000470c4e7211 */ /* 0x000fe400078208ff */
[----:B------:R-:W-:Y:S02]  /*0820*/  LEA.HI.X.SX32 R77, R16, R23, 0x1, P2 ;  /* 0x00000017104d7211 */ /* 0x000fe400010f0eff */
[----:B------:R-:W-:-:S02]  /*0830*/  LEA R11, R24, R10, 0x3 ;  /* 0x0000000a180b7211 */ /* 0x000fc400078e18ff */
[----:B------:R-:W-:Y:S02]  /*0840*/  LEA R16, R25, R20, 0x1 ;  /* 0x0000001419107211 */ /* 0x000fe400078e08ff */
[-C--:B------:R-:W-:Y:S02]  /*0850*/  LEA.HI.X.SX32 R75, R18, R23.reuse, 0x1, P0 ;  /* 0x00000017124b7211 */ /* 0x080fe400000f0eff */
[----:B------:R-:W-:Y:S01]  /*0860*/  LEA.HI.X.SX32 R79, R12, R23, 0x1, P1 ;  /* 0x000000170c4f7211 */ /* 0x000fe200008f0eff */
[----:B------:R-:W-:Y:S01]  /*0870*/  IMAD R12, R24, 0x8, R11 ;  /* 0x00000008180c7824 */ /* 0x000fe200078e020b */
[-C--:B------:R-:W-:Y:S02]  /*0880*/  LEA R64, P0, R19, R71.reuse, 0x1 ;  /* 0x0000004713407211 */ /* 0x080fe400078008ff */
[-C--:B------:R-:W-:Y:S02]  /*0890*/  LEA R68, P2, R16, R71.reuse, 0x1 ;  /* 0x0000004710447211 */ /* 0x080fe400078408ff */
[----:B------:R-:W-:-:S02]  /*08a0*/  LEA R66, P1, R20, R71, 0x1 ;  /* 0x0000004714427211 */ /* 0x000fc400078208ff */
[-C--:B------:R-:W-:Y:S02]  /*08b0*/  LEA.HI.X.SX32 R65, R19, R23.reuse, 0x1, P0 ;  /* 0x0000001713417211 */ /* 0x080fe400000f0eff */
[----:B------:R-:W-:Y:S02]  /*08c0*/  LEA R18, R25, R16, 0x1 ;  /* 0x0000001019127211 */ /* 0x000fe400078e08ff */
[-C--:B------:R-:W-:Y:S02]  /*08d0*/  LEA.HI.X.SX32 R69, R16, R23.reuse, 0x1, P2 ;  /* 0x0000001710457211 */ /* 0x080fe400010f0eff */
[----:B------:R-:W-:Y:S02]  /*08e0*/  LEA R110, P0, R9, R86, 0x1 ;  /* 0x00000056096e7211 */ /* 0x000fe400078008ff */
[----:B------:R-:W-:Y:S02]  /*08f0*/  LEA R16, R24, R12, 0x3 ;  /* 0x0000000c18107211 */ /* 0x000fe400078e18ff */
[----:B------:R-:W-:-:S02]  /*0900*/  LEA.HI.X.SX32 R67, R20, R23, 0x1, P1 ;  /* 0x0000001714437211 */ /* 0x000fc400008f0eff */
[----:B------:R-:W-:Y:S02]  /*0910*/  LEA R108, P1, R10, R86, 0x1 ;  /* 0x000000560a6c7211 */ /* 0x000fe400078208ff */
[----:B------:R-:W-:Y:S02]  /*0920*/  LEA.HI.X.SX32 R111, R9, R22, 0x1, P0 ;  /* 0x00000016096f7211 */ /* 0x000fe400000f0eff */
[----:B------:R-:W-:Y:S02]  /*0930*/  LEA R82, P2, R17, R86, 0x1 ;  /* 0x0000005611527211 */ /* 0x000fe400078408ff */
[----:B------:R-:W-:Y:S02]  /*0940*/  LEA R9, R24, R16, 0x3 ;  /* 0x0000001018097211 */ /* 0x000fe400078e18ff */
[----:B------:R-:W-:Y:S02]  /*0950*/  LEA R106, P0, R11, R86, 0x1 ;  /* 0x000000560b6a7211 */ /* 0x000fe400078008ff */
[----:B------:R-:W-:-:S02]  /*0960*/  LEA R70, P3, R18, R71, 0x1 ;  /* 0x0000004712467211 */ /* 0x000fc400078608ff */
[-C--:B------:R-:W-:Y:S02]  /*0970*/  LEA.HI.X.SX32 R109, R10, R22.reuse, 0x1, P1 ;  /* 0x000000160a6d7211 */ /* 0x080fe400008f0eff */
[-C--:B------:R-:W-:Y:S02]  /*0980*/  LEA.HI.X.SX32 R83, R17, R22.reuse, 0x1, P2 ;  /* 0x0000001611537211 */ /* 0x080fe400010f0eff */
[----:B------:R-:W-:Y:S02]  /*0990*/  LEA R10, R24, R9, 0x3 ;  /* 0x00000009180a7211 */ /* 0x000fe400078e18ff */
[----:B------:R-:W-:Y:S01]  /*09a0*/  LEA R17, R13, R21, 0x7 ;  /* 0x000000150d117211 */ /* 0x000fe200078e38ff */
[----:B------:R-:W-:Y:S01]  /*09b0*/  CS2R R24, SRZ ;  /* 0x0000000000187805 */ /* 0x000fe2000001ff00 */
[----:B------:R-:W-:Y:S01]  /*09c0*/  LEA.HI.X.SX32 R107, R11, R22, 0x1, P0 ;  /* 0x000000160b6b7211 */ /* 0x000fe200000f0eff */
[----:B------:R-:W-:Y:S01]  /*09d0*/  IMAD.MOV.U32 R11, RZ, RZ, RZ ;  /* 0x000000ffff0b7224 */ /* 0x000fe200078e00ff */
[----:B------:R-:W-:Y:S01]  /*09e0*/  LEA.HI.X.SX32 R71, R18, R23, 0x1, P3 ;  /* 0x0000001712477211 */ /* 0x000fe200018f0eff */
[----:B------:R-:W-:Y:S01]  /*09f0*/  CS2R R20, SRZ ;  /* 0x0000000000147805 */ /* 0x000fe2000001ff00 */
[----:B------:R-:W-:-:S02]  /*0a00*/  LEA R92, P0, R12, R86, 0x1 ;  /* 0x000000560c5c7211 */ /* 0x000fc400078008ff */
[-C--:B------:R-:W-:Y:S02]  /*0a10*/  LEA R90, P1, R16, R86.reuse, 0x1 ;  /* 0x00000056105a7211 */ /* 0x080fe400078208ff */
[-C--:B------:R-:W-:Y:S02]  /*0a20*/  LEA R88, P2, R9, R86.reuse, 0x1 ;  /* 0x0000005609587211 */ /* 0x080fe400078408ff */
[----:B------:R-:W-:Y:S02]  /*0a30*/  LEA R86, P3, R10, R86, 0x1 ;  /* 0x000000560a567211 */ /* 0x000fe400078608ff */
[----:B------:R-:W-:Y:S02]  /*0a40*/  LOP3.LUT R17, R17, 0x30, R14, 0x78, !PT ;  /* 0x0000003011117812 */ /* 0x000fe400078e780e */
[-C--:B------:R-:W-:Y:S02]  /*0a50*/  LEA.HI.X.SX32 R93, R12, R22.reuse, 0x1, P0 ;  /* 0x000000160c5d7211 */ /* 0x080fe400000f0eff */
[----:B------:R-:W-:-:S02]  /*0a60*/  LEA.HI.X.SX32 R91, R16, R22, 0x1, P1 ;  /* 0x00000016105b7211 */ /* 0x000fc400008f0eff */
[-C--:B------:R-:W-:Y:S02]  /*0a70*/  LEA.HI.X.SX32 R89, R9, R22.reuse, 0x1, P2 ;  /* 0x0000001609597211 */ /* 0x080fe400010f0eff */
[----:B------:R-:W-:Y:S02]  /*0a80*/  LEA.HI.X.SX32 R87, R10, R22, 0x1, P3 ;  /* 0x000000160a577211 */ /* 0x000fe400018f0eff */
[----:B------:R-:W-:Y:S01]  /*0a90*/  MOV R12, 0x3f800000 ;  /* 0x3f800000000c7802 */ /* 0x000fe20000000f00 */
[----:B------:R-:W-:Y:S01]  /*0aa0*/  CS2R R22, SRZ ;  /* 0x0000000000167805 */ /* 0x000fe2000001ff00 */
[----:B------:R-:W-:Y:S02]  /*0ab0*/  MOV R16, RZ ;  /* 0x000000ff00107202 */ /* 0x000fe40000000f00 */
[----:B------:R-:W-:Y:S02]  /*0ac0*/  MOV R9, RZ ;  /* 0x000000ff00097202 */ /* 0x000fe40000000f00 */
[----:B------:R-:W-:-:S02]  /*0ad0*/  MOV R95, 0xff800000 ;  /* 0xff800000005f7802 */ /* 0x000fc40000000f00 */
[----:B------:R-:W-:Y:S02]  /*0ae0*/  MOV R19, 0x3f800000 ;  /* 0x3f80000000137802 */ /* 0x000fe40000000f00 */
[----:B------:R-:W-:Y:S02]  /*0af0*/  LOP3.LUT R18, R17, 0x40, RZ, 0x3c, !PT ;  /* 0x0000004011127812 */ /* 0x000fe400078e3cff */
[----:B------:R-:W-:Y:S02]  /*0b00*/  LEA R10, R13, R28, 0x7 ;  /* 0x0000001c0d0a7211 */ /* 0x000fe400078e38ff */
.L_x_1:
[----:B------:R-:W-:-:S04]  /*0b10*/  IMAD.WIDE R32, R16, 0x2, R106 ;  /* 0x0000000210207825 */ /* 0x000fc800078e026a */
[C---:B------:R-:W-:Y:S02]  /*0b20*/  IMAD.WIDE R34, R16.reuse, 0x2, R92 ;  /* 0x0000000210227825 */ /* 0x040fe400078e025c */
[----:B------:R-:W2:Y:S02]  /*0b30*/  LDG.E.U16 R32, [R32.64] ;  /* 0x0000000420207981 */ /* 0x000ea4000c1e1500 */
[C---:B------:R-:W-:Y:S02]  /*0b40*/  IMAD.WIDE R28, R16.reuse, 0x2, R110 ;  /* 0x00000002101c7825 */ /* 0x040fe400078e026e */
[----:B------:R-:W3:Y:S02]  /*0b50*/  LDG.E.U16 R34, [R34.64] ;  /* 0x0000000422227981 */ /* 0x000ee4000c1e1500 */
[C---:B------:R-:W-:Y:S02]  /*0b60*/  IMAD.WIDE R30, R16.reuse, 0x2, R108 ;  /* 0x00000002101e7825 */ /* 0x040fe400078e026c */
[----:B------:R-:W4:Y:S02]  /*0b70*/  LDG.E.U16 R44, [R28.64] ;  /* 0x000000041c2c7981 */ /* 0x000f24000c1e1500 */
[----:B------:R-:W-:-:S02]  /*0b80*/  IMAD.WIDE R36, R16, 0x2, R90 ;  /* 0x0000000210247825 */ /* 0x000fc400078e025a */
[----:B------:R-:W5:Y:S02]  /*0b90*/  LDG.E.U16 R46, [R30.64] ;  /* 0x000000041e2e7981 */ /* 0x000f64000c1e1500 */
[C---:B------:R-:W-:Y:S02]  /*0ba0*/  IMAD.WIDE R38, R16.reuse, 0x2, R88 ;  /* 0x0000000210267825 */ /* 0x040fe400078e0258 */
[----:B------:R0:W5:Y:S02]  /*0bb0*/  LDG.E.U16 R52, [R36.64] ;  /* 0x0000000424347981 */ /* 0x000164000c1e1500 */
[C---:B------:R-:W-:Y:S02]  /*0bc0*/  IMAD.WIDE R40, R16.reuse, 0x2, R86 ;  /* 0x0000000210287825 */ /* 0x040fe400078e0256 */
[----:B------:R1:W5:Y:S02]  /*0bd0*/  LDG.E.U16 R54, [R38.64] ;  /* 0x0000000426367981 */ /* 0x000364000c1e1500 */
[----:B------:R-:W-:-:S02]  /*0be0*/  IMAD.WIDE R42, R16, 0x2, R82 ;  /* 0x00000002102a7825 */ /* 0x000fc400078e0252 */
[----:B------:R-:W5:Y:S04]  /*0bf0*/  LDG.E.U16 R60, [R40.64] ;  /* 0x00000004283c7981 */ /* 0x000f68000c1e1500 */
[----:B------:R-:W5:Y:S04]  /*0c00*/  LDG.E.U16 R62, [R42.64] ;  /* 0x000000042a3e7981 */ /* 0x000f68000c1e1500 */
[----:B------:R-:W-:Y:S01]  /*0c10*/  BAR.SYNC.DEFER_BLOCKING 0x0 ;  /* 0x0000000000007b1d */ /* 0x000fe20000010000 */
[----:B0-----:R-:W-:-:S04]  /*0c20*/  IMAD.WIDE R36, R9, 0x2, R80 ;  /* 0x0000000209247825 */ /* 0x001fc800078e0250 */
[----:B-1----:R-:W-:-:S04]  /*0c30*/  IMAD.WIDE R38, R9, 0x2, R78 ;  /* 0x0000000209267825 */ /* 0x002fc800078e024e */
[C---:B------:R-:W-:Y:S01]  /*0c40*/  IMAD.WIDE R72, R9.reuse, 0x2, R68 ;  /* 0x0000000209487825 */ /* 0x040fe200078e0244 */
[----:B--2---:R-:W-:Y:S04]  /*0c50*/  STS.U16 [R5+0xa00], R32 ;  /* 0x000a002005007388 */ /* 0x004fe80000000400 */
[----:B---3--:R-:W-:Y:S04]  /*0c60*/  STS.U16 [R5+0xb00], R34 ;  /* 0x000b002205007388 */ /* 0x008fe80000000400 */
[----:B----4-:R-:W-:Y:S04]  /*0c70*/  STS.U16 [R5+0x800], R44 ;  /* 0x0008002c05007388 */ /* 0x010fe80000000400 */
[----:B-----5:R-:W-:Y:S04]  /*0c80*/  STS.U16 [R5+0x900], R46 ;  /* 0x0009002e05007388 */ /* 0x020fe80000000400 */
[----:B------:R0:W-:Y:S04]  /*0c90*/  STS.U16 [R5+0xc00], R52 ;  /* 0x000c003405007388 */ /* 0x0001e80000000400 */
[----:B------:R1:W-:Y:S04]  /*0ca0*/  STS.U16 [R5+0xd00], R54 ;  /* 0x000d003605007388 */ /* 0x0003e80000000400 */
[----:B------:R-:W-:Y:S04]  /*0cb0*/  STS.U16 [R5+0xe00], R60 ;  /* 0x000e003c05007388 */ /* 0x000fe80000000400 */
[----:B------:R2:W-:Y:S04]  /*0cc0*/  STS.U16 [R5+0xf00], R62 ;  /* 0x000f003e05007388 */ /* 0x0005e80000000400 */
[----:B------:R-:W-:Y:S01]  /*0cd0*/  BAR.SYNC.DEFER_BLOCKING 0x0 ;  /* 0x0000000000007b1d */ /* 0x000fe20000010000 */
[----:B0-----:R-:W-:-:S04]  /*0ce0*/  IMAD.WIDE R52, R9, 0x2, R64 ;  /* 0x0000000209347825 */ /* 0x001fc800078e0240 */
[----:B-1----:R-:W-:-:S04]  /*0cf0*/  IMAD.WIDE R54, R9, 0x2, R66 ;  /* 0x0000000209367825 */ /* 0x002fc800078e0242 */
[----:B------:R-:W-:-:S04]  /*0d00*/  IMAD.WIDE R44, R9, 0x2, R76 ;  /* 0x00000002092c7825 */ /* 0x000fc800078e024c */
[----:B--2---:R-:W-:-:S04]  /*0d10*/  IMAD.WIDE R62, R9, 0x2, R74 ;  /* 0x00000002093e7825 */ /* 0x004fc800078e024a */
[----:B------:R-:W-:Y:S01]  /*0d20*/  IMAD.WIDE R60, R9, 0x2, R70 ;  /* 0x00000002093c7825 */ /* 0x000fe200078e0246 */
[----:B------:R0:W2:Y:S04]  /*0d30*/  LDG.E.U16 R96, [R36.64] ;  /* 0x0000000424607981 */ /* 0x0000a8000c1e1500 */
[----:B------:R1:W3:Y:S04]  /*0d40*/  LDG.E.U16 R98, [R52.64] ;  /* 0x0000000434627981 */ /* 0x0002e8000c1e1500 */
[----:B------:R0:W4:Y:S04]  /*0d50*/  LDG.E.U16 R97, [R38.64] ;  /* 0x0000000426617981 */ /* 0x000128000c1e1500 */
[----:B------:R1:W5:Y:S04]  /*0d60*/  LDG.E.U16 R99, [R54.64] ;  /* 0x0000000436637981 */ /* 0x000368000c1e1500 */
[----:B------:R0:W3:Y:S04]  /*0d70*/  LDG.E.U16 R94, [R44.64] ;  /* 0x000000042c5e7981 */ /* 0x0000e8000c1e1500 */
[----:B------:R0:W4:Y:S04]  /*0d80*/  LDG.E.U16 R100, [R72.64] ;  /* 0x0000000448647981 */ /* 0x000128000c1e1500 */
[----:B------:R0:W5:Y:S04]  /*0d90*/  LDG.E.U16 R105, [R62.64] ;  /* 0x000000043e697981 */ /* 0x000168000c1e1500 */
[----:B------:R0:W5:Y:S04]  /*0da0*/  LDG.E.U16 R103, [R60.64] ;  /* 0x000000043c677981 */ /* 0x000168000c1e1500 */
[----:B------:R-:W-:Y:S04]  /*0db0*/  LDSM.16.MT88.4 R28, [R10] ;  /* 0x000000000a1c783b */ /* 0x000fe80000004200 */
[----:B------:R-:W1:Y:S04]  /*0dc0*/  LDSM.16.M88.4 R40, [R15+0x800] ;  /* 0x000800000f28783b */ /* 0x000e680000000200 */
[----:B------:R-:W1:Y:S04]  /*0dd0*/  LDSM.16.M88.4 R48, [R15+0xa00] ;  /* 0x000a00000f30783b */ /* 0x000e680000000200 */
[----:B------:R-:W1:Y:S04]  /*0de0*/  LDSM.16.M88.4 R56, [R15+0xc00] ;  /* 0x000c00000f38783b */ /* 0x000e680000000200 */
[----:B0-----:R-:W0:Y:S04]  /*0df0*/  LDSM.16.M88.4 R36, [R15+0xe00] ;  /* 0x000e00000f24783b */ /* 0x001e280000000200 */
[----:B------:R-:W-:Y:S01]  /*0e00*/  BAR.SYNC.DEFER_BLOCKING 0x0 ;  /* 0x0000000000007b1d */ /* 0x000fe20000010000 */
[C---:B-1----:R-:W-:Y:S08]  /*0e10*/  HMMA.16816.F32.BF16 R32, R28.reuse, R40, RZ ;  /* 0x000000281c20723c */ /* 0x042ff000000418ff */
[C---:B------:R-:W-:Y:S08]  /*0e20*/  HMMA.16816.F32.BF16 R40, R28.reuse, R42, RZ ;  /* 0x0000002a1c28723c */ /* 0x040ff000000418ff */
[C---:B------:R-:W-:Y:S08]  /*0e30*/  HMMA.16816.F32.BF16 R44, R28.reuse, R48, RZ ;  /* 0x000000301c2c723c */ /* 0x040ff000000418ff */
[----:B------:R-:W-:Y:S01]  /*0e40*/  HMMA.16816.F32.BF16 R48, R28, R50, RZ ;  /* 0x000000321c30723c */ /* 0x000fe200000418ff */
[----:B------:R-:W-:-:S02]  /*0e50*/  FMUL R84, R32, c[0x0][0x188] ;  /* 0x0000620020547a20 */ /* 0x000fc40000400000 */
[----:B------:R-:W-:-:S05]  /*0e60*/  FMUL R85, R33, c[0x0][0x188] ;  /* 0x0000620021557a20 */ /* 0x000fca0000400000 */
[----:B------:R-:W-:Y:S01]  /*0e70*/  HMMA.16816.F32.BF16 R52, R28, R56, RZ ;  /* 0x000000381c34723c */ /* 0x000fe200000418ff */
[----:B------:R-:W-:Y:S01]  /*0e80*/  FMNMX R85, R84, R85, !PT ;  /* 0x0000005554557209 */ /* 0x000fe20007800000 */
[----:B------:R-:W-:-:S05]  /*0e90*/  FMUL R72, R41, c[0x0][0x188] ;  /* 0x0000620029487a20 */ /* 0x000fca0000400000 */
[----:B------:R-:W-:Y:S02]  /*0ea0*/  FMUL R56, R40, c[0x0][0x188] ;  /* 0x0000620028387a20 */ /* 0x000fe40000400000 */
[----:B------:R-:W-:-:S03]  /*0eb0*/  FMUL R60, R44, c[0x0][0x188] ;  /* 0x000062002c3c7a20 */ /* 0x000fc60000400000 */
[----:B------:R-:W-:Y:S02]  /*0ec0*/  FMNMX R85, R56, R85, !PT ;  /* 0x0000005538557209 */ /* 0x000fe40007800000 */
[----:B------:R-:W-:Y:S02]  /*0ed0*/  HMMA.16816.F32.BF16 R56, R28, R58, RZ ;  /* 0x0000003a1c38723c */ /* 0x000fe400000418ff */
[----:B------:R-:W-:Y:S01]  /*0ee0*/  FMNMX R85, R72, R85, !PT ;  /* 0x0000005548557209 */ /* 0x000fe20007800000 */
[----:B------:R-:W-:-:S03]  /*0ef0*/  FMUL R72, R45, c[0x0][0x188] ;  /* 0x000062002d487a20 */ /* 0x000fc60000400000 */
[----:B------:R-:W-:Y:S02]  /*0f00*/  FMNMX R85, R60, R85, !PT ;  /* 0x000000553c557209 */ /* 0x000fe40007800000 */
[----:B0-----:R-:W-:Y:S02]  /*0f10*/  HMMA.16816.F32.BF16 R60, R28, R36, RZ ;  /* 0x000000241c3c723c */ /* 0x001fe400000418ff */
[----:B------:R-:W-:-:S05]  /*0f20*/  FMNMX R85, R72, R85, !PT ;  /* 0x0000005548557209 */ /* 0x000fca0007800000 */
[----:B------:R-:W-:Y:S02]  /*0f30*/  FMUL R36, R48, c[0x0][0x188] ;  /* 0x0000620030247a20 */ /* 0x000fe40000400000 */
[----:B------:R-:W-:-:S03]  /*0f40*/  FMUL R37, R49, c[0x0][0x188] ;  /* 0x0000620031257a20 */ /* 0x000fc60000400000 */
[----:B------:R-:W-:Y:S01]  /*0f50*/  FMNMX R72, R36, R85, !PT ;  /* 0x0000005524487209 */ /* 0x000fe20007800000 */
[----:B------:R-:W-:Y:S01]  /*0f60*/  HMMA.16816.F32.BF16 R28, R28, R38, RZ ;  /* 0x000000261c1c723c */ /* 0x000fe200000418ff */
[----:B------:R-:W-:-:S06]  /*0f70*/  FMUL R36, R52, c[0x0][0x188] ;  /* 0x0000620034247a20 */ /* 0x000fcc0000400000 */
[----:B------:R-:W-:Y:S01]  /*0f80*/  FMNMX R39, R37, R72, !PT ;  /* 0x0000004825277209 */ /* 0x000fe20007800000 */
[----:B------:R-:W-:-:S03]  /*0f90*/  FMUL R37, R53, c[0x0][0x188] ;  /* 0x0000620035257a20 */ /* 0x000fc60000400000 */
        /* <DEDUP_REMOVED lines=12> */
[----:B------:R-:W-:-:S04]  /*1060*/  FMNMX R36, R36, R39, !PT ;  /* 0x0000002724247209 */ /* 0x000fc80007800000 */
[----:B------:R-:W-:-:S05]  /*1070*/  FMNMX R72, R37, R36, !PT ;  /* 0x0000002425487209 */ /* 0x000fca0007800000 */
[----:B------:R-:W0:Y:S01]  /*1080*/  SHFL.BFLY PT, R37, R72, 0x2, 0x1f ;  /* 0x0c401f0048257f89 */ /* 0x000e2200000e0000 */
[----:B------:R-:W-:Y:S02]  /*1090*/  FMUL R36, R34, c[0x0][0x188] ;  /* 0x0000620022247a20 */ /* 0x000fe40000400000 */
[----:B------:R-:W-:Y:S01]  /*10a0*/  FMUL R38, R42, c[0x0][0x188] ;  /* 0x000062002a267a20 */ /* 0x000fe20000400000 */
[----:B0-----:R-:W-:Y:S01]  /*10b0*/  FMNMX R73, R72, R37, !PT ;  /* 0x0000002548497209 */ /* 0x001fe20007800000 */
[----:B------:R-:W-:-:S04]  /*10c0*/  FMUL R37, R35, c[0x0][0x188] ;  /* 0x0000620023257a20 */ /* 0x000fc80000400000 */
[----:B------:R-:W0:Y:S01]  /*10d0*/  SHFL.BFLY PT, R84, R73, 0x1, 0x1f ;  /* 0x0c201f0049547f89 */ /* 0x000e2200000e0000 */
        /* <DEDUP_REMOVED lines=11> */
[----:B------:R-:W-:Y:S01]  /*1190*/  FMUL R37, R54, c[0x0][0x188] ;  /* 0x0000620036257a20 */ /* 0x000fe20000400000 */
[----:B0-----:R-:W-:Y:S02]  /*11a0*/  FMNMX R72, R73, R84, !PT ;  /* 0x0000005449487209 */ /* 0x001fe40007800000 */
[----:B------:R-:W-:Y:S01]  /*11b0*/  FMNMX R38, R36, R39, !PT ;  /* 0x0000002724267209 */ /* 0x000fe20007800000 */
[----:B------:R-:W-:Y:S01]  /*11c0*/  FMUL R36, R55, c[0x0][0x188] ;  /* 0x0000620037247a20 */ /* 0x000fe20000400000 */
[----:B------:R-:W-:Y:S02]  /*11d0*/  FMNMX R72, R72, R101, !PT ;  /* 0x0000006548487209 */ /* 0x000fe40007800000 */
[----:B------:R-:W-:Y:S01]  /*11e0*/  FMNMX R39, R37, R38, !PT ;  /* 0x0000002625277209 */ /* 0x000fe20007800000 */
[----:B------:R-:W-:-:S03]  /*11f0*/  FMUL R37, R58, c[0x0][0x188] ;  /* 0x000062003a257a20 */ /* 0x000fc60000400000 */
[----:B------:R-:W-:Y:S01]  /*1200*/  FMNMX R36, R36, R39, !PT ;  /* 0x0000002724247209 */ /* 0x000fe20007800000 */
[--C-:B------:R-:W-:Y:S02]  /*1210*/  FFMA R38, R32, c[0x0][0x188], -R72.reuse ;  /* 0x0000620020267a23 */ /* 0x100fe40000000848 */
[----:B------:R-:W-:Y:S01]  /*1220*/  FMUL R32, R59, c[0x0][0x188] ;  /* 0x000062003b207a20 */ /* 0x000fe20000400000 */
[----:B------:R-:W-:Y:S01]  /*1230*/  FMNMX R39, R37, R36, !PT ;  /* 0x0000002425277209 */ /* 0x000fe20007800000 */
[----:B------:R-:W-:Y:S02]  /*1240*/  FMUL R73, R38, 1.4426950216293334961 ;  /* 0x3fb8aa3b26497820 */ /* 0x000fe40000400000 */
[----:B------:R-:W-:Y:S01]  /*1250*/  FMUL R37, R62, c[0x0][0x188] ;  /* 0x000062003e257a20 */ /* 0x000fe20000400000 */
[----:B------:R-:W-:Y:S01]  /*1260*/  FMNMX R38, R32, R39, !PT ;  /* 0x0000002720267209 */ /* 0x000fe20007800000 */
[----:B------:R-:W-:Y:S02]  /*1270*/  FFMA R33, R33, c[0x0][0x188], -R72 ;  /* 0x0000620021217a23 */ /* 0x000fe40000000848 */
[----:B------:R-:W-:Y:S01]  /*1280*/  FMUL R32, R63, c[0x0][0x188] ;  /* 0x000062003f207a20 */ /* 0x000fe20000400000 */
[----:B------:R-:W-:Y:S01]  /*1290*/  FMNMX R37, R37, R38, !PT ;  /* 0x0000002625257209 */ /* 0x000fe20007800000 */
[----:B------:R-:W-:-:S02]  /*12a0*/  FMUL R39, R33, 1.4426950216293334961 ;  /* 0x3fb8aa3b21277820 */ /* 0x000fc40000400000 */
[----:B------:R-:W-:Y:S01]  /*12b0*/  FMUL R33, R30, c[0x0][0x188] ;  /* 0x000062001e217a20 */ /* 0x000fe20000400000 */
[----:B------:R-:W-:Y:S01]  /*12c0*/  FMNMX R38, R32, R37, !PT ;  /* 0x0000002520267209 */ /* 0x000fe20007800000 */
[----:B------:R-:W-:-:S03]  /*12d0*/  FMUL R32, R31, c[0x0][0x188] ;  /* 0x000062001f207a20 */ /* 0x000fc60000400000 */
[----:B------:R-:W-:-:S04]  /*12e0*/  FMNMX R33, R33, R38, !PT ;  /* 0x0000002621217209 */ /* 0x000fc80007800000 */
[----:B------:R-:W-:-:S05]  /*12f0*/  FMNMX R32, R32, R33, !PT ;  /* 0x0000002120207209 */ /* 0x000fca0007800000 */
[----:B------:R-:W0:Y:S01]  /*1300*/  SHFL.BFLY PT, R33, R32, 0x2, 0x1f ;  /* 0x0c401f0020217f89 */ /* 0x000e2200000e0000 */
[----:B------:R-:W-:Y:S01]  /*1310*/  FFMA R40, R40, c[0x0][0x188], -R72 ;  /* 0x0000620028287a23 */ /* 0x000fe20000000848 */
[----:B0-----:R-:W-:-:S05]  /*1320*/  FMNMX R33, R32, R33, !PT ;  /* 0x0000002120217209 */ /* 0x001fca0007800000 */
[----:B------:R-:W0:Y:S01]  /*1330*/  SHFL.BFLY PT, R32, R33, 0x1, 0x1f ;  /* 0x0c201f0021207f89 */ /* 0x000e2200000e0000 */
[----:B------:R-:W-:-:S03]  /*1340*/  FFMA R44, R44, c[0x0][0x188], -R72 ;  /* 0x000062002c2c7a23 */ /* 0x000fc60000000848 */
[----:B--2---:R-:W-:Y:S01]  /*1350*/  STS.U16 [R5+0x800], R96 ;  /* 0x0008006005007388 */ /* 0x004fe20000000400 */
[----:B------:R-:W-:-:S03]  /*1360*/  FFMA R48, R48, c[0x0][0x188], -R72 ;  /* 0x0000620030307a23 */ /* 0x000fc60000000848 */
[----:B---3--:R-:W-:Y:S01]  /*1370*/  STS.U16 [R5+0xc00], R98 ;  /* 0x000c006205007388 */ /* 0x008fe20000000400 */
[----:B------:R-:W-:-:S03]  /*1380*/  FFMA R52, R52, c[0x0][0x188], -R72 ;  /* 0x0000620034347a23 */ /* 0x000fc60000000848 */
[----:B----4-:R-:W-:Y:S01]  /*1390*/  STS.U16 [R6+0x900], R97 ;  /* 0x0009006106007388 */ /* 0x010fe20000000400 */
[----:B------:R-:W-:-:S03]  /*13a0*/  FMUL R84, R40, 1.4426950216293334961 ;  /* 0x3fb8aa3b28547820 */ /* 0x000fc60000400000 */
[----:B-----5:R-:W-:Y:S01]  /*13b0*/  STS.U16 [R6+0xd00], R99 ;  /* 0x000d006306007388 */ /* 0x020fe20000000400 */
[----:B------:R-:W-:-:S03]  /*13c0*/  FMUL R40, R44, 1.4426950216293334961 ;  /* 0x3fb8aa3b2c287820 */ /* 0x000fc60000400000 */
[----:B------:R1:W-:Y:S04]  /*13d0*/  STS.U16 [R7+0xa00], R94 ;  /* 0x000a005e07007388 */ /* 0x0003e80000000400 */
[----:B------:R-:W-:Y:S01]  /*13e0*/  STS.U16 [R7+0xe00], R100 ;  /* 0x000e006407007388 */ /* 0x000fe20000000400 */
[----:B------:R-:W-:-:S03]  /*13f0*/  FMUL R44, R48, 1.4426950216293334961 ;  /* 0x3fb8aa3b302c7820 */ /* 0x000fc60000400000 */
[----:B------:R-:W-:Y:S01]  /*1400*/  STS.U16 [R8+0xb00], R105 ;  /* 0x000b006908007388 */ /* 0x000fe20000000400 */
[----:B------:R-:W-:-:S03]  /*1410*/  FMUL R52, R52, 1.4426950216293334961 ;  /* 0x3fb8aa3b34347820 */ /* 0x000fc60000400000 */
[----:B------:R-:W-:Y:S01]  /*1420*/  STS.U16 [R8+0xf00], R103 ;  /* 0x000f006708007388 */ /* 0x000fe20000000400 */
[--C-:B------:R-:W-:Y:S01]  /*1430*/  FFMA R48, R60, c[0x0][0x188], -R72.reuse ;  /* 0x000062003c307a23 */ /* 0x100fe20000000848 */
[----:B0-----:R-:W-:Y:S01]  /*1440*/  FMNMX R32, R33, R32, !PT ;  /* 0x0000002021207209 */ /* 0x001fe20007800000 */
[----:B------:R-:W-:Y:S01]  /*1450*/  MUFU.EX2 R36, R73 ;  /* 0x0000004900247308 */ /* 0x000fe20000000800 */
[--C-:B------:R-:W-:Y:S02]  /*1460*/  FFMA R41, R41, c[0x0][0x188], -R72.reuse ;  /* 0x0000620029297a23 */ /* 0x100fe40000000848 */
[----:B------:R-:W-:-:S05]  /*1470*/  FFMA R53, R53, c[0x0][0x188], -R72 ;  /* 0x0000620035357a23 */ /* 0x000fca0000000848 */
[----:B------:R0:W-:Y:S01]  /*1480*/  MUFU.EX2 R73, R52 ;  /* 0x0000003400497308 */ /* 0x0001e20000000800 */
[--C-:B------:R-:W-:Y:S02]  /*1490*/  FFMA R45, R45, c[0x0][0x188], -R72.reuse ;  /* 0x000062002d2d7a23 */ /* 0x100fe40000000848 */
[--C-:B------:R-:W-:Y:S02]  /*14a0*/  FFMA R49, R49, c[0x0][0x188], -R72.reuse ;  /* 0x0000620031317a23 */ /* 0x100fe40000000848 */
[----:B0-----:R-:W-:Y:S01]  /*14b0*/  FMUL R52, R48, 1.4426950216293334961 ;  /* 0x3fb8aa3b30347820 */ /* 0x001fe20000400000 */
[----:B------:R-:W-:Y:S01]  /*14c0*/  FMNMX R48, R32, R95, !PT ;  /* 0x0000005f20307209 */ /* 0x000fe20007800000 */
[--C-:B------:R-:W-:Y:S02]  /*14d0*/  FFMA R28, R28, c[0x0][0x188], -R72.reuse ;  /* 0x000062001c1c7a23 */ /* 0x100fe40000000848 */
[----:B------:R-:W-:Y:S02]  /*14e0*/  FFMA R57, R57, c[0x0][0x188], -R72 ;  /* 0x0000620039397a23 */ /* 0x000fe40000000848 */
[----:B------:R-:W-:-:S02]  /*14f0*/  FFMA R34, R34, c[0x0][0x188], -R48 ;  /* 0x0000620022227a23 */ /* 0x000fc40000000830 */
[--C-:B------:R-:W-:Y:S01]  /*1500*/  FFMA R35, R35, c[0x0][0x188], -R48.reuse ;  /* 0x0000620023237a23 */ /* 0x100fe20000000830 */
[----:B------:R-:W0:Y:S01]  /*1510*/  MUFU.EX2 R39, R39 ;  /* 0x0000002700277308 */ /* 0x000e220000000800 */
[----:B------:R-:W-:Y:S02]  /*1520*/  FMUL R37, R41, 1.4426950216293334961 ;  /* 0x3fb8aa3b29257820 */ /* 0x000fe40000400000 */
[----:B------:R-:W-:Y:S02]  /*1530*/  FMUL R53, R53, 1.4426950216293334961 ;  /* 0x3fb8aa3b35357820 */ /* 0x000fe40000400000 */
[----:B------:R-:W-:Y:S02]  /*1540*/  FADD R32, -R72, R101 ;  /* 0x0000006548207221 */ /* 0x000fe40000000100 */
[----:B------:R-:W-:Y:S02]  /*1550*/  FMUL R41, R45, 1.4426950216293334961 ;  /* 0x3fb8aa3b2d297820 */ /* 0x000fe40000400000 */
[----:B------:R-:W-:-:S02]  /*1560*/  FFMA R42, R42, c[0x0][0x188], -R48 ;  /* 0x000062002a2a7a23 */ /* 0x000fc40000000830 */
[----:B------:R-:W-:Y:S02]  /*1570*/  FMUL R45, R49, 1.4426950216293334961 ;  /* 0x3fb8aa3b312d7820 */ /* 0x000fe40000400000 */
[--C-:B------:R-:W-:Y:S02]  /*1580*/  FFMA R56, R56, c[0x0][0x188], -R72.reuse ;  /* 0x0000620038387a23 */ /* 0x100fe40000000848 */
[----:B------:R-:W-:Y:S01]  /*1590*/  FMUL R28, R28, 1.4426950216293334961 ;  /* 0x3fb8aa3b1c1c7820 */ /* 0x000fe20000400000 */
[----:B------:R-:W2:Y:S01]  /*15a0*/  MUFU.EX2 R38, R84 ;  /* 0x0000005400267308 */ /* 0x000ea20000000800 */
[----:B------:R-:W-:Y:S02]  /*15b0*/  FMUL R49, R57, 1.4426950216293334961 ;  /* 0x3fb8aa3b39317820 */ /* 0x000fe40000400000 */
[----:B------:R-:W-:Y:S02]  /*15c0*/  FFMA R29, R29, c[0x0][0x188], -R72 ;  /* 0x000062001d1d7a23 */ /* 0x000fe40000000848 */
[----:B------:R-:W-:-:S02]  /*15d0*/  FMUL R34, R34, 1.4426950216293334961 ;  /* 0x3fb8aa3b22227820 */ /* 0x000fc40000400000 */
[----:B------:R-:W-:Y:S01]  /*15e0*/  FMUL R35, R35, 1.4426950216293334961 ;  /* 0x3fb8aa3b23237820 */ /* 0x000fe20000400000 */
[----:B------:R-:W-:Y:S01]  /*15f0*/  MUFU.EX2 R84, R53 ;  /* 0x0000003500547308 */ /* 0x000fe20000000800 */
[----:B------:R-:W-:Y:S02]  /*1600*/  FMUL R32, R32, 1.4426950216293334961 ;  /* 0x3fb8aa3b20207820 */ /* 0x000fe40000400000 */
[----:B------:R-:W-:Y:S02]  /*1610*/  FMUL R42, R42, 1.4426950216293334961 ;  /* 0x3fb8aa3b2a2a7820 */ /* 0x000fe40000400000 */
[--C-:B------:R-:W-:Y:S02]  /*1620*/  FFMA R43, R43, c[0x0][0x188], -R48.reuse ;  /* 0x000062002b2b7a23 */ /* 0x100fe40000000830 */
[----:B------:R-:W-:Y:S01]  /*1630*/  FFMA R47, R47, c[0x0][0x188], -R48 ;  /* 0x000062002f2f7a23 */ /* 0x000fe20000000830 */
[----:B------:R3:W-:Y:S01]  /*1640*/  MUFU.EX2 R53, R28 ;  /* 0x0000001c00357308 */ /* 0x0007e20000000800 */
[----:B------:R-:W-:-:S02]  /*1650*/  FMUL R56, R56, 1.4426950216293334961 ;  /* 0x3fb8aa3b38387820 */ /* 0x000fc40000400000 */
[--C-:B------:R-:W-:Y:S02]  /*1660*/  FFMA R46, R46, c[0x0][0x188], -R48.reuse ;  /* 0x000062002e2e7a23 */ /* 0x100fe40000000830 */
[--C-:B------:R-:W-:Y:S02]  /*1670*/  FFMA R51, R51, c[0x0][0x188], -R48.reuse ;  /* 0x0000620033337a23 */ /* 0x100fe40000000830 */
[----:B------:R-:W-:Y:S01]  /*1680*/  FMUL R29, R29, 1.4426950216293334961 ;  /* 0x3fb8aa3b1d1d7820 */ /* 0x000fe20000400000 */
[----:B------:R-:W-:Y:S01]  /*1690*/  MUFU.EX2 R101, R34 ;  /* 0x0000002200657308 */ /* 0x000fe20000000800 */
[----:B------:R-:W-:Y:S02]  /*16a0*/  FFMA R50, R50, c[0x0][0x188], -R48 ;  /* 0x0000620032327a23 */ /* 0x000fe40000000830 */
[----:B---3--:R-:W-:Y:S02]  /*16b0*/  FADD R28, -R48, R95 ;  /* 0x0000005f301c7221 */ /* 0x008fe40000000100 */
[----:B------:R-:W-:-:S03]  /*16c0*/  FMUL R113, R43, 1.4426950216293334961 ;  /* 0x3fb8aa3b2b717820 */ /* 0x000fc60000400000 */
[----:B------:R-:W3:Y:S01]  /*16d0*/  MUFU.EX2 R104, R35 ;  /* 0x0000002300687308 */ /* 0x000ee20000000800 */
[----:B------:R-:W-:Y:S02]  /*16e0*/  FMUL R102, R47, 1.4426950216293334961 ;  /* 0x3fb8aa3b2f667820 */ /* 0x000fe40000400000 */
[----:B------:R-:W-:Y:S02]  /*16f0*/  FMUL R43, R46, 1.4426950216293334961 ;  /* 0x3fb8aa3b2e2b7820 */ /* 0x000fe40000400000 */
[----:B------:R-:W-:-:S03]  /*1700*/  FMUL R47, R51, 1.4426950216293334961 ;  /* 0x3fb8aa3b332f7820 */ /* 0x000fc60000400000 */
[----:B------:R-:W-:Y:S01]  /*1710*/  MUFU.EX2 R60, R49 ;  /* 0x00000031003c7308 */ /* 0x000fe20000000800 */
[----:B------:R-:W-:Y:S02]  /*1720*/  FMUL R46, R50, 1.4426950216293334961 ;  /* 0x3fb8aa3b322e7820 */ /* 0x000fe40000400000 */
[--C-:B------:R-:W-:Y:S02]  /*1730*/  FFMA R51, R59, c[0x0][0x188], -R48.reuse ;  /* 0x000062003b337a23 */ /* 0x100fe40000000830 */
[----:B-1----:R-:W-:-:S03]  /*1740*/  FFMA R94, R62, c[0x0][0x188], -R48 ;  /* 0x000062003e5e7a23 */ /* 0x002fc60000000830 */
[----:B------:R-:W1:Y:S01]  /*1750*/  MUFU.EX2 R37, R37 ;  /* 0x0000002500257308 */ /* 0x000e620000000800 */
[----:B------:R-:W-:Y:S02]  /*1760*/  FMUL R50, R28, 1.4426950216293334961 ;  /* 0x3fb8aa3b1c327820 */ /* 0x000fe40000400000 */
[--C-:B------:R-:W-:Y:S02]  /*1770*/  FFMA R62, R30, c[0x0][0x188], -R48.reuse ;  /* 0x000062001e3e7a23 */ /* 0x100fe40000000830 */
[----:B------:R-:W-:-:S03]  /*1780*/  FFMA R59, R31, c[0x0][0x188], -R48 ;  /* 0x000062001f3b7a23 */ /* 0x000fc60000000830 */
[----:B------:R4:W-:Y:S01]  /*1790*/  MUFU.EX2 R49, R32 ;  /* 0x0000002000317308 */ /* 0x0009e20000000800 */
[----:B------:R-:W-:Y:S01]  /*17a0*/  BAR.SYNC.DEFER_BLOCKING 0x0 ;  /* 0x0000000000007b1d */ /* 0x000fe20000010000 */
[----:B------:R-:W-:-:S06]  /*17b0*/  FFMA R61, R61, c[0x0][0x188], -R72 ;  /* 0x000062003d3d7a23 */ /* 0x000fcc0000000848 */
[----:B------:R-:W-:Y:S01]  /*17c0*/  MUFU.EX2 R85, R56 ;  /* 0x0000003800557308 */ /* 0x000fe20000000800 */
[----:B------:R-:W-:-:S07]  /*17d0*/  FFMA R55, R55, c[0x0][0x188], -R48 ;  /* 0x0000620037377a23 */ /* 0x000fce0000000830 */
[----:B------:R-:W5:Y:S01]  /*17e0*/  MUFU.EX2 R42, R42 ;  /* 0x0000002a002a7308 */ /* 0x000f620000000800 */
[----:B------:R-:W-:Y:S01]  /*17f0*/  FFMA R58, R58, c[0x0][0x188], -R48 ;  /* 0x000062003a3a7a23 */ /* 0x000fe20000000830 */
[----:B----4-:R-:W4:Y:S06]  /*1800*/  LDSM.16.M88.4 R32, [R17+0x800] ;  /* 0x000800001120783b */ /* 0x010f2c0000000200 */
[----:B------:R1:W-:Y:S01]  /*1810*/  MUFU.EX2 R56, R29 ;  /* 0x0000001d00387308 */ /* 0x0003e20000000800 */
[----:B0-----:R-:W-:-:S07]  /*1820*/  FADD R95, R36, R39 ;  /* 0x00000027245f7221 */ /* 0x001fce0000000000 */
[----:B------:R-:W0:Y:S01]  /*1830*/  MUFU.EX2 R40, R40 ;  /* 0x0000002800287308 */ /* 0x000e220000000800 */
[----:B-1----:R-:W1:Y:S01]  /*1840*/  LDSM.16.M88.4 R28, [R17+0xc00] ;  /* 0x000c0000111c783b */ /* 0x002e620000000200 */
[----:B------:R-:W-:-:S06]  /*1850*/  FMUL R57, R61, 1.4426950216293334961 ;  /* 0x3fb8aa3b3d397820 */ /* 0x000fcc0000400000 */
[----:B------:R-:W0:Y:S01]  /*1860*/  MUFU.EX2 R113, R113 ;  /* 0x0000007100717308 */ /* 0x000e220000000800 */
[----:B------:R-:W-:Y:S02]  /*1870*/  FMUL R61, R55, 1.4426950216293334961 ;  /* 0x3fb8aa3b373d7820 */ /* 0x000fe40000400000 */
[----:B------:R-:W-:-:S05]  /*1880*/  FMUL R55, R58, 1.4426950216293334961 ;  /* 0x3fb8aa3b3a377820 */ /* 0x000fca0000400000 */
[----:B------:R-:W0:Y:S01]  /*1890*/  MUFU.EX2 R41, R41 ;  /* 0x0000002900297308 */ /* 0x000e220000000800 */
[----:B--2---:R-:W-:Y:S02]  /*18a0*/  FADD R96, R38, R95 ;  /* 0x0000005f26607221 */ /* 0x004fe40000000000 */
[----:B------:R-:W-:-:S05]  /*18b0*/  FMUL R58, R51, 1.4426950216293334961 ;  /* 0x3fb8aa3b333a7820 */ /* 0x000fca0000400000 */
[----:B------:R-:W2:Y:S01]  /*18c0*/  MUFU.EX2 R43, R43 ;  /* 0x0000002b002b7308 */ /* 0x000ea20000000800 */
[----:B---3--:R-:W-:Y:S01]  /*18d0*/  FADD R51, R101, R104 ;  /* 0x0000006865337221 */ /* 0x008fe20000000000 */
[----:B------:R-:W-:Y:S01]  /*18e0*/  F2FP.BF16.PACK_AB R36, R39, R36 ;  /* 0x000000242724723e */ /* 0x000fe200000010ff */
[----:B------:R-:W-:-:S05]  /*18f0*/  FFMA R54, R54, c[0x0][0x188], -R48 ;  /* 0x0000620036367a23 */ /* 0x000fca0000000830 */
[----:B------:R-:W3:Y:S01]  /*1900*/  MUFU.EX2 R44, R44 ;  /* 0x0000002c002c7308 */ /* 0x000ee20000000800 */
[----:B------:R-:W-:Y:S02]  /*1910*/  FADD R39, R37, R96 ;  /* 0x0000006025277221 */ /* 0x000fe40000000000 */
[----:B-----5:R-:W-:-:S05]  /*1920*/  FADD R98, R42, R51 ;  /* 0x000000332a627221 */ /* 0x020fca0000000000 */
[----:B------:R-:W5:Y:S01]  /*1930*/  MUFU.EX2 R102, R102 ;  /* 0x0000006600667308 */ /* 0x000f620000000800 */
[----:B------:R-:W-:Y:S02]  /*1940*/  FMUL R51, R94, 1.4426950216293334961 ;  /* 0x3fb8aa3b5e337820 */ /* 0x000fe40000400000 */
[----:B------:R-:W-:-:S05]  /*1950*/  FMUL R54, R54, 1.4426950216293334961 ;  /* 0x3fb8aa3b36367820 */ /* 0x000fca0000400000 */
[----:B------:R-:W1:Y:S01]  /*1960*/  MUFU.EX2 R45, R45 ;  /* 0x0000002d002d7308 */ /* 0x000e620000000800 */
[----:B0-----:R-:W-:Y:S02]  /*1970*/  FADD R94, R40, R39 ;  /* 0x00000027285e7221 */ /* 0x001fe40000000000 */
[----:B------:R-:W-:-:S05]  /*1980*/  FADD R98, R113, R98 ;  /* 0x0000006271627221 */ /* 0x000fca0000000000 */
[----:B------:R-:W-:Y:S01]  /*1990*/  MUFU.EX2 R46, R46 ;  /* 0x0000002e002e7308 */ /* 0x000fe20000000800 */
[----:B------:R-:W-:-:S07]  /*19a0*/  FADD R95, R41, R94 ;  /* 0x0000005e295f7221 */ /* 0x000fce0000000000 */
[----:B------:R-:W0:Y:S01]  /*19b0*/  MUFU.EX2 R50, R50 ;  /* 0x0000003200327308 */ /* 0x000e220000000800 */
[----:B------:R-:W-:Y:S01]  /*19c0*/  F2FP.BF16.PACK_AB R40, R41, R40 ;  /* 0x000000282928723e */ /* 0x000fe200000010ff */
[----:B--2---:R-:W-:Y:S01]  /*19d0*/  FADD R41, R43, R98 ;  /* 0x000000622b297221 */ /* 0x004fe20000000000 */
[----:B------:R-:W-:-:S05]  /*19e0*/  F2FP.BF16.PACK_AB R39, R113, R42 ;  /* 0x0000002a7127723e */ /* 0x000fca00000010ff */
[----:B------:R-:W2:Y:S01]  /*19f0*/  MUFU.EX2 R47, R47 ;  /* 0x0000002f002f7308 */ /* 0x000ea20000000800 */
[----:B---3--:R-:W-:Y:S02]  /*1a00*/  FADD R42, R44, R95 ;  /* 0x0000005f2c2a7221 */ /* 0x008fe40000000000 */
[----:B-----5:R-:W-:-:S05]  /*1a10*/  FADD R41, R102, R41 ;  /* 0x0000002966297221 */ /* 0x020fca0000000000 */
[----:B------:R-:W3:Y:S01]  /*1a20*/  MUFU.EX2 R54, R54 ;  /* 0x0000003600367308 */ /* 0x000ee20000000800 */
[----:B-1----:R-:W-:Y:S01]  /*1a30*/  FADD R94, R45, R42 ;  /* 0x0000002a2d5e7221 */ /* 0x002fe20000000000 */
[----:B------:R-:W-:Y:S01]  /*1a40*/  F2FP.BF16.PACK_AB R38, R37, R38 ;  /* 0x000000262526723e */ /* 0x000fe200000010ff */
[----:B------:R-:W-:Y:S01]  /*1a50*/  FMUL R24, R49, R24 ;  /* 0x0000001831187220 */ /* 0x000fe20000400000 */
[----:B------:R-:W-:-:S04]  /*1a60*/  F2FP.BF16.PACK_AB R42, R45, R44 ;  /* 0x0000002c2d2a723e */ /* 0x000fc800000010ff */
[----:B------:R-:W1:Y:S01]  /*1a70*/  MUFU.EX2 R61, R61 ;  /* 0x0000003d003d7308 */ /* 0x000e620000000800 */
[----:B------:R-:W-:Y:S01]  /*1a80*/  F2FP.BF16.PACK_AB R37, R104, R101 ;  /* 0x000000656825723e */ /* 0x000fe200000010ff */
[C---:B------:R-:W-:Y:S02]  /*1a90*/  FMUL R25, R49.reuse, R25 ;  /* 0x0000001931197220 */ /* 0x040fe40000400000 */
[C---:B0-----:R-:W-:Y:S02]  /*1aa0*/  FMUL R26, R50.reuse, R26 ;  /* 0x0000001a321a7220 */ /* 0x041fe40000400000 */
[----:B------:R-:W-:Y:S02]  /*1ab0*/  FMUL R27, R50, R27 ;  /* 0x0000001b321b7220 */ /* 0x000fe40000400000 */
[----:B------:R-:W0:Y:S01]  /*1ac0*/  MUFU.EX2 R55, R55 ;  /* 0x0000003700377308 */ /* 0x000e220000000800 */
[----:B------:R-:W-:Y:S02]  /*1ad0*/  FADD R44, R46, R41 ;  /* 0x000000292e2c7221 */ /* 0x000fe40000000000 */
[----:B------:R-:W-:-:S02]  /*1ae0*/  FMUL R20, R49, R20 ;  /* 0x0000001431147220 */ /* 0x000fc40000400000 */
[C---:B------:R-:W-:Y:S02]  /*1af0*/  FMUL R22, R50.reuse, R22 ;  /* 0x0000001632167220 */ /* 0x040fe40000400000 */
[----:B------:R-:W-:Y:S01]  /*1b00*/  FMUL R21, R49, R21 ;  /* 0x0000001531157220 */ /* 0x000fe20000400000 */
[----:B------:R-:W-:Y:S01]  /*1b10*/  MUFU.EX2 R58, R58 ;  /* 0x0000003a003a7308 */ /* 0x000fe20000000800 */
[----:B------:R-:W-:Y:S01]  /*1b20*/  FMUL R23, R50, R23 ;  /* 0x0000001732177220 */ /* 0x000fe20000400000 */
[----:B------:R-:W-:Y:S01]  /*1b30*/  F2FP.BF16.PACK_AB R41, R102, R43 ;  /* 0x0000002b6629723e */ /* 0x000fe200000010ff */
[----:B------:R-:W-:Y:S02]  /*1b40*/  FFMA R63, R63, c[0x0][0x188], -R48 ;  /* 0x000062003f3f7a23 */ /* 0x000fe40000000830 */
[C---:B--2---:R-:W-:Y:S01]  /*1b50*/  FADD R45, R47.reuse, R44 ;  /* 0x0000002c2f2d7221 */ /* 0x044fe20000000000 */
[----:B------:R-:W-:Y:S01]  /*1b60*/  F2FP.BF16.PACK_AB R43, R47, R46 ;  /* 0x0000002e2f2b723e */ /* 0x000fe200000010ff */
[----:B----4-:R-:W-:Y:S01]  /*1b70*/  HMMA.16816.F32.BF16 R24, R36, R32, R24 ;  /* 0x000000202418723c */ /* 0x010fe20000041818 */
[----:B------:R-:W2:Y:S01]  /*1b80*/  MUFU.EX2 R52, R52 ;  /* 0x0000003400347308 */ /* 0x000ea20000000800 */
[----:B------:R-:W-:-:S02]  /*1b90*/  FADD R47, R73, R94 ;  /* 0x0000005e492f7221 */ /* 0x000fc40000000000 */
[----:B------:R-:W-:Y:S02]  /*1ba0*/  FMUL R63, R63, 1.4426950216293334961 ;  /* 0x3fb8aa3b3f3f7820 */ /* 0x000fe40000400000 */
[----:B---3--:R-:W-:-:S03]  /*1bb0*/  FADD R44, R54, R45 ;  /* 0x0000002d362c7221 */ /* 0x008fc60000000000 */
[----:B------:R-:W3:Y:S01]  /*1bc0*/  MUFU.EX2 R51, R51 ;  /* 0x0000003300337308 */ /* 0x000ee20000000800 */
[----:B------:R-:W-:Y:S01]  /*1bd0*/  FMUL R33, R62, 1.4426950216293334961 ;  /* 0x3fb8aa3b3e217820 */ /* 0x000fe20000400000 */
[----:B------:R-:W-:Y:S01]  /*1be0*/  HMMA.16816.F32.BF16 R36, R36, R28, R20 ;  /* 0x0000001c2424723c */ /* 0x000fe20000041814 */
[----:B------:R-:W-:-:S05]  /*1bf0*/  FMUL R59, R59, 1.4426950216293334961 ;  /* 0x3fb8aa3b3b3b7820 */ /* 0x000fca0000400000 */
[----:B------:R-:W4:Y:S01]  /*1c00*/  MUFU.EX2 R57, R57 ;  /* 0x0000003900397308 */ /* 0x000f220000000800 */
[----:B------:R-:W-:Y:S02]  /*1c10*/  FADD R20, R84, R47 ;  /* 0x0000002f54147221 */ /* 0x000fe40000000000 */
[----:B-1----:R-:W-:Y:S02]  /*1c20*/  FADD R22, R61, R44 ;  /* 0x0000002c3d167221 */ /* 0x002fe40000000000 */
[----:B------:R-:W-:Y:S01]  /*1c30*/  FADD R29, R85, R20 ;  /* 0x00000014551d7221 */ /* 0x000fe20000000000 */
[----:B------:R-:W1:Y:S02]  /*1c40*/  LDSM.16.M88.4 R44, [R18+0x800] ;  /* 0x00080000122c783b */ /* 0x000e640000000200 */
[----:B------:R0:W5:Y:S01]  /*1c50*/  MUFU.EX2 R32, R63 ;  /* 0x0000003f00207308 */ /* 0x0001620000000800 */
[----:B------:R-:W-:-:S07]  /*1c60*/  FADD R29, R60, R29 ;  /* 0x0000001d3c1d7221 */ /* 0x000fce0000000000 */
[----:B------:R-:W5:Y:S01]  /*1c70*/  MUFU.EX2 R33, R33 ;  /* 0x0000002100217308 */ /* 0x000f620000000800 */
[----:B0-----:R-:W-:Y:S02]  /*1c80*/  FADD R63, R55, R22 ;  /* 0x00000016373f7221 */ /* 0x001fe40000000000 */
[----:B--2---:R-:W-:Y:S01]  /*1c90*/  FADD R94, R52, R29 ;  /* 0x0000001d345e7221 */ /* 0x004fe20000000000 */
[----:B------:R-:W-:Y:S01]  /*1ca0*/  LDSM.16.M88.4 R20, [R18+0xc00] ;  /* 0x000c00001214783b */ /* 0x000fe20000000200 */
[----:B------:R-:W-:-:S03]  /*1cb0*/  FADD R28, R58, R63 ;  /* 0x0000003f3a1c7221 */ /* 0x000fc60000000000 */
[----:B------:R-:W0:Y:S01]  /*1cc0*/  MUFU.EX2 R62, R59 ;  /* 0x0000003b003e7308 */ /* 0x000e220000000800 */
[----:B---3--:R-:W-:Y:S02]  /*1cd0*/  FADD R29, R51, R28 ;  /* 0x0000001c331d7221 */ /* 0x008fe40000000000 */
[----:B----4-:R-:W-:Y:S02]  /*1ce0*/  FADD R94, R57, R94 ;  /* 0x0000005e395e7221 */ /* 0x010fe40000000000 */
[----:B-----5:R-:W-:Y:S01]  /*1cf0*/  FADD R28, R32, R29 ;  /* 0x0000001d201c7221 */ /* 0x020fe20000000000 */
[----:B------:R-:W-:Y:S01]  /*1d00*/  HMMA.16816.F32.BF16 R24, R40, R34, R24 ;  /* 0x000000222818723c */ /* 0x000fe20000041818 */
[----:B------:R-:W-:-:S06]  /*1d10*/  FADD R29, R53, R94 ;  /* 0x0000005e351d7221 */ /* 0x000fcc0000000000 */
[----:B------:R-:W-:Y:S02]  /*1d20*/  FADD R35, R33, R28 ;  /* 0x0000001c21237221 */ /* 0x000fe40000000000 */
[----:B------:R-:W-:Y:S02]  /*1d30*/  FADD R34, R56, R29 ;  /* 0x0000001d38227221 */ /* 0x000fe40000000000 */
[----:B0-----:R-:W-:Y:S01]  /*1d40*/  FADD R35, R62, R35 ;  /* 0x000000233e237221 */ /* 0x001fe20000000000 */
[----:B------:R-:W-:Y:S02]  /*1d50*/  HMMA.16816.F32.BF16 R36, R40, R30, R36 ;  /* 0x0000001e2824723c */ /* 0x000fe40000041824 */
[----:B------:R-:W0:Y:S04]  /*1d60*/  SHFL.BFLY PT, R41, R34, 0x2, 0x1f ;  /* 0x0c401f0022297f89 */ /* 0x000e2800000e0000 */
[----:B------:R-:W2:Y:S01]  /*1d70*/  SHFL.BFLY PT, R40, R35, 0x2, 0x1f ;  /* 0x0c401f0023287f89 */ /* 0x000ea200000e0000 */
[----:B------:R-:W-:-:S02]  /*1d80*/  F2FP.BF16.PACK_AB R28, R84, R73 ;  /* 0x00000049541c723e */ /* 0x000fc400000010ff */
[----:B------:R-:W-:Y:S02]  /*1d90*/  F2FP.BF16.PACK_AB R30, R60, R85 ;  /* 0x000000553c1e723e */ /* 0x000fe400000010ff */
[----:B------:R-:W-:Y:S02]  /*1da0*/  F2FP.BF16.PACK_AB R29, R61, R54 ;  /* 0x000000363d1d723e */ /* 0x000fe400000010ff */
[----:B------:R-:W-:-:S07]  /*1db0*/  F2FP.BF16.PACK_AB R31, R58, R55 ;  /* 0x000000373a1f723e */ /* 0x000fce00000010ff */
[----:B-1----:R-:W-:Y:S01]  /*1dc0*/  HMMA.16816.F32.BF16 R24, R28, R44, R24 ;  /* 0x0000002c1c18723c */ /* 0x002fe20000041818 */
[----:B0-----:R-:W-:Y:S02]  /*1dd0*/  FADD R41, R34, R41 ;  /* 0x0000002922297221 */ /* 0x001fe40000000000 */
[----:B--2---:R-:W-:-:S05]  /*1de0*/  FADD R42, R35, R40 ;  /* 0x00000028232a7221 */ /* 0x004fca0000000000 */
[----:B------:R-:W-:Y:S01]  /*1df0*/  HMMA.16816.F32.BF16 R36, R28, R20, R36 ;  /* 0x000000141c24723c */ /* 0x000fe20000041824 */
[----:B------:R-:W0:Y:S04]  /*1e00*/  SHFL.BFLY PT, R40, R41, 0x1, 0x1f ;  /* 0x0c201f0029287f89 */ /* 0x000e2800000e0000 */
[----:B------:R-:W1:Y:S01]  /*1e10*/  SHFL.BFLY PT, R43, R42, 0x1, 0x1f ;  /* 0x0c201f002a2b7f89 */ /* 0x000e6200000e0000 */
[----:B------:R-:W-:Y:S02]  /*1e20*/  IADD3 R11, R11, 0x40, RZ ;  /* 0x000000400b0b7810 */ /* 0x000fe40007ffe0ff */
[----:B------:R-:W-:Y:S02]  /*1e30*/  F2FP.BF16.PACK_AB R28, R57, R52 ;  /* 0x00000034391c723e */ /* 0x000fe400000010ff */
[----:B------:R-:W-:-:S02]  /*1e40*/  ISETP.GE.AND P0, PT, R11, c[0x0][0x1d0], PT ;  /* 0x000074000b007a0c */ /* 0x000fc40003f06270 */
[----:B------:R-:W-:Y:S02]  /*1e50*/  F2FP.BF16.PACK_AB R29, R32, R51 ;  /* 0x00000033201d723e */ /* 0x000fe400000010ff */
[----:B------:R-:W-:Y:S02]  /*1e60*/  F2FP.BF16.PACK_AB R30, R56, R53 ;  /* 0x00000035381e723e */ /* 0x000fe400000010ff */
[----:B------:R-:W-:Y:S01]  /*1e70*/  F2FP.BF16.PACK_AB R31, R62, R33 ;  /* 0x000000213e1f723e */ /* 0x000fe200000010ff */
[----:B------:R-:W-:-:S06]  /*1e80*/  IMAD.MOV.U32 R95, RZ, RZ, R48 ;  /* 0x000000ffff5f7224 */ /* 0x000fcc00078e0030 */
[----:B------:R-:W-:Y:S01]  /*1e90*/  HMMA.16816.F32.BF16 R24, R28, R46, R24 ;  /* 0x0000002e1c18723c */ /* 0x000fe20000041818 */
[----:B0-----:R-:W-:Y:S02]  /*1ea0*/  FADD R40, R41, R40 ;  /* 0x0000002829287221 */ /* 0x001fe40000000000 */
[----:B-1----:R-:W-:-:S05]  /*1eb0*/  FADD R43, R42, R43 ;  /* 0x0000002b2a2b7221 */ /* 0x002fca0000000000 */
[----:B------:R-:W-:Y:S01]  /*1ec0*/  HMMA.16816.F32.BF16 R20, R28, R22, R36 ;  /* 0x000000161c14723c */ /* 0x000fe20000041824 */
[----:B------:R-:W-:Y:S01]  /*1ed0*/  FFMA R12, R49, R12, R40 ;  /* 0x0000000c310c7223 */ /* 0x000fe20000000028 */
[----:B------:R-:W-:-:S05]  /*1ee0*/  MOV R101, R72 ;  /* 0x0000004800657202 */ /* 0x000fca0000000f00 */
[----:B------:R-:W-:Y:S01]  /*1ef0*/  MOV R28, 0x40 ;  /* 0x00000040001c7802 */ /* 0x000fe20000000f00 */
[----:B------:R-:W-:-:S04]  /*1f00*/  FFMA R19, R50, R19, R43 ;  /* 0x0000001332137223 */ /* 0x000fc8000000002b */
[C---:B------:R-:W-:Y:S02]  /*1f10*/  IMAD R9, R28.reuse, c[0x0][0x1b4], R9 ;  /* 0x00006d001c097a24 */ /* 0x040fe400078e0209 */
[----:B------:R-:W-:Y:S01]  /*1f20*/  IMAD R16, R28, c[0x0][0x1a4], R16 ;  /* 0x000069001c107a24 */ /* 0x000fe200078e0210 */
[----:B------:R-:W-:Y:S01]  /*1f30*/  @P0 CALL.REL.NOINC `(.L_x_0) ;  /* 0x0000001000000944 */ /* 0x000fe20003c00000 */
[----:B------:R-:W-:Y:S05]  /*1f40*/  BRA `(.L_x_1) ;  /* 0xffffebc000007947 */ /* 0x000fea000383ffff */
.L_x_0:
[----:B------:R-:W-:-:S04]  /*1f50*/  NOP ;  /* 0x0000000000007918 */ /* 0x000fc80000000000 */
[----:B------:R-:W-:-:S01]  /*1f60*/  NOP ;  /* 0x0000000000007918 */ /* 0x000fc20000000000 */
[----:B------:R-:W-:Y:S01]  /*1f70*/  IMAD.MOV.U32 R30, RZ, RZ, R19 ;  /* 0x000000ffff1e7224 */ /* 0x000fe200078e0013 */
[----:B------:R-:W-:Y:S01]  /*1f80*/  SHF.L.U32 R17, R0, 0x2, RZ ;  /* 0x0000000200117819 */ /* 0x000fe200000006ff */
[----:B------:R-:W-:Y:S01]  /*1f90*/  IMAD R11, R2, c[0x0][0x1c0], RZ ;  /* 0x00007000020b7a24 */ /* 0x000fe200078e02ff */
[----:B------:R-:W-:Y:S01]  /*1fa0*/  MOV R34, R20 ;  /* 0x0000001400227202 */ /* 0x000fe20000000f00 */
[C---:B------:R-:W-:Y:S01]  /*1fb0*/  FMUL R7, R30.reuse, 8388608 ;  /* 0x4b0000001e077820 */ /* 0x040fe20000400000 */
[----:B------:R-:W-:Y:S01]  /*1fc0*/  FSETP.GEU.AND P4, PT, R30, 1.175494350822287508e-38, PT ;  /* 0x008000001e00780b */ /* 0x000fe20003f8e000 */
[----:B------:R-:W-:Y:S01]  /*1fd0*/  IMAD R15, R3, c[0x0][0x1c4], RZ ;  /* 0x00007100030f7a24 */ /* 0x000fe200078e02ff */
[----:B------:R-:W-:Y:S01]  /*1fe0*/  LOP3.LUT R20, R0, 0x18, RZ, 0xc0, !PT ;  /* 0x0000001800147812 */ /* 0x000fe200078ec0ff */
[----:B------:R-:W-:Y:S01]  /*1ff0*/  IMAD.MOV.U32 R32, RZ, RZ, R21 ;  /* 0x000000ffff207224 */ /* 0x000fe200078e0015 */
[----:B------:R-:W-:Y:S01]  /*2000*/  LOP3.LUT R10, R17, 0xc0, RZ, 0xc0, !PT ;  /* 0x000000c0110a7812 */ /* 0x000fe200078ec0ff */
[----:B------:R-:W-:Y:S01]  /*2010*/  BAR.SYNC.DEFER_BLOCKING 0x0 ;  /* 0x0000000000007b1d */ /* 0x000fe20000010000 */
[----:B------:R-:W-:-:S02]  /*2020*/  FSEL R7, R7, R30, !P4 ;  /* 0x0000001e07077208 */ /* 0x000fc40006000000 */
[----:B------:R-:W-:Y:S02]  /*2030*/  MOV R38, R24 ;  /* 0x0000001800267202 */ /* 0x000fe40000000f00 */
[----:B------:R-:W-:Y:S02]  /*2040*/  MOV R40, R12 ;  /* 0x0000000c00287202 */ /* 0x000fe40000000f00 */
[----:B------:R-:W-:Y:S02]  /*2050*/  LOP3.LUT R9, R17, 0x180, RZ, 0xc0, !PT ;  /* 0x0000018011097812 */ /* 0x000fe400078ec0ff */
[----:B------:R-:W-:Y:S02]  /*2060*/  LEA R12, R20, R13, 0x2 ;  /* 0x0000000d140c7211 */ /* 0x000fe400078e10ff */
[----:B------:R-:W-:Y:S02]  /*2070*/  LEA R24, R13, R10, 0x3 ;  /* 0x0000000a0d187211 */ /* 0x000fe400078e18ff */
[----:B------:R-:W-:-:S02]  /*2080*/  IADD3 R10, R7, -0x3f3504f3, RZ ;  /* 0xc0cafb0d070a7810 */ /* 0x000fc40007ffe0ff */
[C---:B------:R-:W-:Y:S01]  /*2090*/  SHF.L.U32 R6, R11.reuse, 0x1, RZ ;  /* 0x000000010b067819 */ /* 0x040fe200000006ff */
[----:B------:R-:W-:Y:S01]  /*20a0*/  IMAD.HI R11, R11, 0x2, RZ ;  /* 0x000000020b0b7827 */ /* 0x000fe200078e02ff */
[C---:B------:R-:W-:Y:S02]  /*20b0*/  SHF.L.U32 R5, R15.reuse, 0x1, RZ ;  /* 0x000000010f057819 */ /* 0x040fe400000006ff */
[----:B------:R-:W-:Y:S02]  /*20c0*/  LEA R19, R12, R9, 0x4 ;  /* 0x000000090c137211 */ /* 0x000fe400078e20ff */
[----:B------:R-:W-:Y:S01]  /*20d0*/  LOP3.LUT R12, R10, 0xff800000, RZ, 0xc0, !PT ;  /* 0xff8000000a0c7812 */ /* 0x000fe200078ec0ff */
[----:B------:R-:W-:Y:S01]  /*20e0*/  IMAD.HI R10, R15, 0x2, RZ ;  /* 0x000000020f0a7827 */ /* 0x000fe200078e02ff */
[----:B------:R-:W-:Y:S02]  /*20f0*/  IADD3 R6, P1, P5, R5, c[0x0][0x178], R6 ;  /* 0x00005e0005067a10 */ /* 0x000fe40007d3e006 */
[----:B------:R-:W-:Y:S01]  /*2100*/  FSETP.GT.AND P3, PT, |R40|, 8.50705917302346158658e+37, PT ;  /* 0x7e8000002800780b */ /* 0x000fe20003f64200 */
[----:B------:R-:W0:Y:S01]  /*2110*/  I2F R16, R12 ;  /* 0x0000000c00107306 */ /* 0x000e220000201400 */
[----:B------:R-:W-:Y:S01]  /*2120*/  IADD3.X R42, R10, c[0x0][0x17c], R11, P1, P5 ;  /* 0x00005f000a2a7a10 */ /* 0x000fe20000fea40b */
[----:B------:R-:W-:Y:S01]  /*2130*/  FMUL R5, R40, 8388608 ;  /* 0x4b00000028057820 */ /* 0x000fe20000400000 */
[----:B------:R-:W-:-:S02]  /*2140*/  FSETP.GT.AND P1, PT, |R30|, 8.50705917302346158658e+37, PT ;  /* 0x7e8000001e00780b */ /* 0x000fc40003f24200 */
[----:B------:R-:W-:Y:S02]  /*2150*/  FSETP.GEU.AND P2, PT, |R40|, 1.175494350822287508e-38, PT ;  /* 0x008000002800780b */ /* 0x000fe40003f4e200 */
[----:B------:R-:W-:Y:S02]  /*2160*/  FSEL R11, RZ, -23, P4 ;  /* 0xc1b80000ff0b7808 */ /* 0x000fe40002000000 */
[--C-:B------:R-:W-:Y:S02]  /*2170*/  SHF.R.S32.HI R13, RZ, 0x5, R0.reuse ;  /* 0x00000005ff0d7819 */ /* 0x100fe40000011400 */
[----:B------:R-:W-:Y:S01]  /*2180*/  FSETP.GEU.AND P4, PT, |R30|, 1.175494350822287508e-38, PT ;  /* 0x008000001e00780b */ /* 0x000fe20003f8e200 */
[----:B------:R-:W-:Y:S01]  /*2190*/  @P3 FMUL R32, R32, 0.25 ;  /* 0x3e80000020203820 */ /* 0x000fe20000400000 */
[----:B------:R-:W-:Y:S01]  /*21a0*/  FSETP.GEU.AND P0, PT, R40, 1.175494350822287508e-38, PT ;  /* 0x008000002800780b */ /* 0x000fe20003f0e000 */
[----:B------:R-:W-:Y:S01]  /*21b0*/  @P3 FMUL R34, R34, 0.25 ;  /* 0x3e80000022223820 */ /* 0x000fe20000400000 */
[----:B------:R-:W-:Y:S01]  /*21c0*/  SGXT R13, R13, 0x1 ;  /* 0x000000010d0d781a */ /* 0x000fe20000000200 */
[----:B------:R-:W-:Y:S01]  /*21d0*/  @P1 FMUL R30, R30, 0.25 ;  /* 0x3e8000001e1e1820 */ /* 0x000fe20000400000 */
[----:B------:R-:W-:Y:S01]  /*21e0*/  SHF.R.U32.HI R21, RZ, 0x1, R0 ;  /* 0x00000001ff157819 */ /* 0x000fe20000011600 */
[----:B------:R-:W-:Y:S01]  /*21f0*/  @P3 FMUL R38, R38, 0.25 ;  /* 0x3e80000026263820 */ /* 0x000fe20000400000 */
[----:B------:R-:W-:Y:S01]  /*2200*/  FSEL R5, R5, R40, !P0 ;  /* 0x0000002805057208 */ /* 0x000fe20004000000 */
[----:B------:R-:W-:Y:S01]  /*2210*/  @P3 FMUL R40, R40, 0.25 ;  /* 0x3e80000028283820 */ /* 0x000fe20000400000 */
[----:B------:R-:W-:Y:S01]  /*2220*/  LOP3.LUT R18, R13, 0x408, RZ, 0xc0, !PT ;  /* 0x000004080d127812 */ /* 0x000fe200078ec0ff */
[----:B------:R-:W-:Y:S01]  /*2230*/  @P1 FMUL R23, R23, 0.25 ;  /* 0x3e80000017171820 */ /* 0x000fe20000400000 */
[----:B------:R-:W-:Y:S01]  /*2240*/  LOP3.LUT R21, R21, 0x4, RZ, 0xc0, !PT ;  /* 0x0000000415157812 */ /* 0x000fe200078ec0ff */
[----:B------:R-:W-:Y:S01]  /*2250*/  @!P2 FMUL R40, R40, 16777216 ;  /* 0x4b8000002828a820 */ /* 0x000fe20000400000 */
[----:B------:R-:W-:Y:S01]  /*2260*/  LOP3.LUT R10, R0, 0x40, RZ, 0xc0, !PT ;  /* 0x00000040000a7812 */ /* 0x000fe200078ec0ff */
[----:B------:R-:W-:Y:S01]  /*2270*/  @!P4 FMUL R30, R30, 16777216 ;  /* 0x4b8000001e1ec820 */ /* 0x000fe20000400000 */
[----:B------:R-:W-:Y:S01]  /*2280*/  LOP3.LUT R17, R18, 0x7c, R17, 0x78, !PT ;  /* 0x0000007c12117812 */ /* 0x000fe200078e7811 */
[----:B------:R-:W-:Y:S01]  /*2290*/  IMAD.IADD R28, R21, 0x1, R24 ;  /* 0x00000001151c7824 */ /* 0x000fe200078e0218 */
[----:B------:R-:W-:Y:S01]  /*22a0*/  MOV R29, R26 ;  /* 0x0000001a001d7202 */ /* 0x000fe20000000f00 */
[----:B0-----:R-:W-:Y:S01]  /*22b0*/  FFMA.FTZ R26, R16, 1.1920928955078125e-07, R11 ;  /* 0x34000000101a7823 */ /* 0x001fe2000001000b */
[----:B------:R-:W-:Y:S01]  /*22c0*/  FSEL R0, RZ, -23, P0 ;  /* 0xc1b80000ff007808 */ /* 0x000fe20000000000 */
[----:B------:R-:W0:Y:S01]  /*22d0*/  MUFU.RCP R11, R40 ;  /* 0x00000028000b7308 */ /* 0x000e220000001000 */
[----:B------:R-:W-:Y:S01]  /*22e0*/  IADD3 R8, R5, -0x3f3504f3, RZ ;  /* 0xc0cafb0d05087810 */ /* 0x000fe20007ffe0ff */
[----:B------:R-:W-:Y:S01]  /*22f0*/  @P1 FMUL R29, R29, 0.25 ;  /* 0x3e8000001d1d1820 */ /* 0x000fe20000400000 */
[C---:B------:R-:W-:Y:S01]  /*2300*/  ISETP.NE.U32.AND P0, PT, R10.reuse, RZ, PT ;  /* 0x000000ff0a00720c */ /* 0x040fe20003f05070 */
[----:B------:R-:W-:Y:S01]  /*2310*/  @P1 FMUL R27, R27, 0.25 ;  /* 0x3e8000001b1b1820 */ /* 0x000fe20000400000 */
[----:B------:R-:W-:Y:S01]  /*2320*/  LEA R21, R10, R17, 0x1 ;  /* 0x000000110a157211 */ /* 0x000fe200078e08ff */
[----:B------:R-:W-:Y:S01]  /*2330*/  @!P2 FMUL R32, R32, 16777216 ;  /* 0x4b8000002020a820 */ /* 0x000fe20000400000 */
[----:B------:R-:W-:Y:S01]  /*2340*/  MOV R36, R25 ;  /* 0x0000001900247202 */ /* 0x000fe20000000f00 */
[----:B------:R-:W1:Y:S01]  /*2350*/  MUFU.RCP R10, R30 ;  /* 0x0000001e000a7308 */ /* 0x000e620000001000 */
[----:B------:R-:W-:Y:S01]  /*2360*/  MOV R25, R22 ;  /* 0x0000001600197202 */ /* 0x000fe20000000f00 */
[----:B------:R-:W-:Y:S01]  /*2370*/  @!P2 FMUL R34, R34, 16777216 ;  /* 0x4b8000002222a820 */ /* 0x000fe20000400000 */
[----:B------:R-:W-:Y:S01]  /*2380*/  LOP3.LUT R8, R8, 0xff800000, RZ, 0xc0, !PT ;  /* 0xff80000008087812 */ /* 0x000fe200078ec0ff */
[----:B------:R-:W-:Y:S01]  /*2390*/  @P3 FMUL R36, R36, 0.25 ;  /* 0x3e80000024243820 */ /* 0x000fe20000400000 */
[----:B------:R-:W-:Y:S01]  /*23a0*/  LEA.HI R22, R20, R19, RZ, 0x1f ;  /* 0x0000001314167211 */ /* 0x000fe200078ff8ff */
[----:B------:R-:W-:Y:S01]  /*23b0*/  @P1 FMUL R25, R25, 0.25 ;  /* 0x3e80000019191820 */ /* 0x000fe20000400000 */
[----:B------:R-:W-:Y:S01]  /*23c0*/  MOV R31, 0x3dc6b27f ;  /* 0x3dc6b27f001f7802 */ /* 0x000fe20000000f00 */
[----:B------:R2:W3:Y:S01]  /*23d0*/  I2F R9, R8 ;  /* 0x0000000800097306 */ /* 0x0004e20000201400 */
[----:B------:R-:W-:Y:S01]  /*23e0*/  @!P2 FMUL R36, R36, 16777216 ;  /* 0x4b8000002424a820 */ /* 0x000fe20000400000 */
[----:B------:R-:W-:Y:S01]  /*23f0*/  IADD3 R12, R7, -R12, RZ ;  /* 0x8000000c070c7210 */ /* 0x000fe20007ffe0ff */
[----:B------:R-:W-:Y:S01]  /*2400*/  @!P2 FMUL R38, R38, 16777216 ;  /* 0x4b8000002626a820 */ /* 0x000fe20000400000 */
[----:B------:R-:W-:Y:S01]  /*2410*/  ISETP.GE.U32.AND P2, PT, R5, 0x7f800000, PT ;  /* 0x7f8000000500780c */ /* 0x000fe20003f46070 */
[----:B------:R-:W-:Y:S01]  /*2420*/  @!P4 FMUL R23, R23, 16777216 ;  /* 0x4b8000001717c820 */ /* 0x000fe20000400000 */
[----:B------:R-:W-:Y:S01]  /*2430*/  ISETP.GE.U32.AND P1, PT, R7, 0x7f800000, PT ;  /* 0x7f8000000700780c */ /* 0x000fe20003f26070 */
[----:B------:R-:W-:Y:S01]  /*2440*/  @!P4 FMUL R25, R25, 16777216 ;  /* 0x4b8000001919c820 */ /* 0x000fe20000400000 */
[----:B------:R-:W-:Y:S01]  /*2450*/  LOP3.LUT R14, R14, 0xf8, RZ, 0xc0, !PT ;  /* 0x000000f80e0e7812 */ /* 0x000fe200078ec0ff */
[----:B------:R-:W-:Y:S01]  /*2460*/  @!P4 FMUL R29, R29, 16777216 ;  /* 0x4b8000001d1dc820 */ /* 0x000fe20000400000 */
[----:B--2---:R-:W-:Y:S01]  /*2470*/  IADD3 R8, R5, -R8, RZ ;  /* 0x8000000805087210 */ /* 0x004fe20007ffe0ff */
[----:B------:R-:W-:-:S02]  /*2480*/  @!P4 FMUL R27, R27, 16777216 ;  /* 0x4b8000001b1bc820 */ /* 0x000fc40000400000 */
[C---:B0-----:R-:W-:Y:S02]  /*2490*/  FMUL R15, R11.reuse, R32 ;  /* 0x000000200b0f7220 */ /* 0x041fe40000400000 */
[C---:B------:R-:W-:Y:S02]  /*24a0*/  FMUL R16, R11.reuse, R34 ;  /* 0x000000220b107220 */ /* 0x040fe40000400000 */
[C---:B------:R-:W-:Y:S02]  /*24b0*/  FMUL R20, R11.reuse, R36 ;  /* 0x000000240b147220 */ /* 0x040fe40000400000 */
[----:B------:R-:W-:Y:S02]  /*24c0*/  FMUL R17, R11, R38 ;  /* 0x000000260b117220 */ /* 0x000fe40000400000 */
[C---:B-1----:R-:W-:Y:S01]  /*24d0*/  FMUL R11, R10.reuse, R23 ;  /* 0x000000170a0b7220 */ /* 0x042fe20000400000 */
[----:B------:R-:W-:Y:S01]  /*24e0*/  F2FP.BF16.PACK_AB R15, R15, R20 ;  /* 0x000000140f0f723e */ /* 0x000fe200000010ff */
[----:B------:R-:W-:Y:S01]  /*24f0*/  FMUL R13, R10, R25 ;  /* 0x000000190a0d7220 */ /* 0x000fe20000400000 */
[----:B------:R-:W-:Y:S01]  /*2500*/  F2FP.BF16.PACK_AB R16, R16, R17 ;  /* 0x000000111010723e */ /* 0x000fe200000010ff */
[C---:B------:R-:W-:Y:S01]  /*2510*/  FMUL R18, R10.reuse, R29 ;  /* 0x0000001d0a127220 */ /* 0x040fe20000400000 */
[----:B------:R-:W-:Y:S01]  /*2520*/  LOP3.LUT R20, R21, 0x4, RZ, 0x3c, !PT ;  /* 0x0000000415147812 */ /* 0x000fe200078e3cff */
[----:B------:R-:W-:Y:S01]  /*2530*/  FMUL R10, R10, R27 ;  /* 0x0000001b0a0a7220 */ /* 0x000fe20000400000 */
[----:B------:R-:W-:Y:S01]  /*2540*/  STS [R21+0x100], R15 ;  /* 0x0001000f15007388 */ /* 0x000fe20000000800 */
[----:B------:R-:W-:Y:S01]  /*2550*/  FADD R8, R8, -1 ;  /* 0xbf80000008087421 */ /* 0x000fe20000000000 */
[----:B------:R-:W-:Y:S01]  /*2560*/  F2FP.BF16.PACK_AB R18, R13, R18 ;  /* 0x000000120d12723e */ /* 0x000fe200000010ff */
[----:B---3--:R-:W-:Y:S01]  /*2570*/  FFMA.FTZ R0, R9, 1.1920928955078125e-07, R0 ;  /* 0x3400000009007823 */ /* 0x008fe20000010000 */
[----:B------:R-:W-:Y:S01]  /*2580*/  F2FP.BF16.PACK_AB R17, R11, R10 ;  /* 0x0000000a0b11723e */ /* 0x000fe200000010ff */
[----:B------:R-:W-:Y:S01]  /*2590*/  FFMA.FTZ R9, R8, R31, -0.16845393180847167969 ;  /* 0xbe2c7f3008097423 */ /* 0x000fe2000001001f */
[----:B------:R0:W-:Y:S01]  /*25a0*/  STS [R21], R16 ;  /* 0x0000001015007388 */ /* 0x0001e20000000800 */
[----:B------:R-:W-:-:S02]  /*25b0*/  IMAD R13, R4, c[0x0][0x1c8], RZ ;  /* 0x00007200040d7a24 */ /* 0x000fc400078e02ff */
[----:B------:R-:W-:Y:S01]  /*25c0*/  FFMA.FTZ R9, R8, R9, 0.1716887056827545166 ;  /* 0x3e2fcf2a08097423 */ /* 0x000fe20000010009 */
[----:B------:R1:W-:Y:S01]  /*25d0*/  STS [R20+0x200], R18 ;  /* 0x0002001214007388 */ /* 0x0003e20000000800 */
[----:B------:R-:W-:Y:S02]  /*25e0*/  FADD R4, R12, -1 ;  /* 0xbf8000000c047421 */ /* 0x000fe40000000000 */
[----:B------:R-:W-:Y:S01]  /*25f0*/  FFMA.FTZ R9, R8, R9, -0.17900948226451873779 ;  /* 0xbe374e4308097423 */ /* 0x000fe20000010009 */
[----:B------:R2:W-:Y:S01]  /*2600*/  STS [R20+0x300], R17 ;  /* 0x0003001114007388 */ /* 0x0005e20000000800 */
[----:B------:R-:W-:Y:S01]  /*2610*/  FFMA.FTZ R11, R4, R31, -0.16845393180847167969 ;  /* 0xbe2c7f30040b7423 */ /* 0x000fe2000001001f */
[----:B0-----:R-:W-:Y:S01]  /*2620*/  LOP3.LUT R16, R22, 0x4, RZ, 0x3c, !PT ;  /* 0x0000000416107812 */ /* 0x001fe200078e3cff */
[----:B------:R-:W-:Y:S01]  /*2630*/  FFMA.FTZ R9, R8, R9, 0.20512372255325317383 ;  /* 0x3e520bf408097423 */ /* 0x000fe20000010009 */
[----:B------:R-:W-:Y:S01]  /*2640*/  BAR.SYNC.DEFER_BLOCKING 0x0 ;  /* 0x0000000000007b1d */ /* 0x000fe20000010000 */
[----:B------:R-:W-:Y:S01]  /*2650*/  FFMA.FTZ R11, R4, R11, 0.1716887056827545166 ;  /* 0x3e2fcf2a040b7423 */ /* 0x000fe2000001000b */
[----:B-1----:R-:W-:Y:S01]  /*2660*/  LOP3.LUT R18, R22, 0x8, RZ, 0x3c, !PT ;  /* 0x0000000816127812 */ /* 0x002fe200078e3cff */
[----:B------:R-:W-:-:S02]  /*2670*/  FFMA.FTZ R9, R8, R9, -0.24046532809734344482 ;  /* 0xbe763c8b08097423 */ /* 0x000fc40000010009 */
[----:B------:R-:W-:Y:S01]  /*2680*/  FFMA.FTZ R11, R4, R11, -0.17900948226451873779 ;  /* 0xbe374e43040b7423 */ /* 0x000fe2000001000b */
[----:B--2---:R-:W-:Y:S01]  /*2690*/  LOP3.LUT R20, R22, 0xc, RZ, 0x3c, !PT ;  /* 0x0000000c16147812 */ /* 0x004fe200078e3cff */
[----:B------:R-:W-:Y:S02]  /*26a0*/  FFMA.FTZ R9, R8, R9, 0.28857114911079406738 ;  /* 0x3e93bf9908097423 */ /* 0x000fe40000010009 */
[----:B------:R-:W-:Y:S02]  /*26b0*/  FFMA.FTZ R11, R4, R11, 0.20512372255325317383 ;  /* 0x3e520bf4040b7423 */ /* 0x000fe4000001000b */
[C---:B------:R-:W-:Y:S02]  /*26c0*/  FFMA.FTZ R9, R8.reuse, R9, -0.36067417263984680176 ;  /* 0xbeb8aa4908097423 */ /* 0x040fe40000010009 */
[----:B------:R-:W-:Y:S02]  /*26d0*/  IMAD.MOV.U32 R24, RZ, RZ, c[0x0][0x1c8] ;  /* 0x00007200ff187624 */ /* 0x000fe400078e00ff */
[----:B------:R-:W-:-:S02]  /*26e0*/  FFMA.FTZ R9, R8, R9, 0.48089820146560668945 ;  /* 0x3ef6384a08097423 */ /* 0x000fc40000010009 */
[----:B------:R-:W-:Y:S01]  /*26f0*/  FFMA.FTZ R11, R4, R11, -0.24046532809734344482 ;  /* 0xbe763c8b040b7423 */ /* 0x000fe2000001000b */
[----:B------:R-:W-:Y:S01]  /*2700*/  LEA R19, R24, R13, 0x1 ;  /* 0x0000000d18137211 */ /* 0x000fe200078e08ff */
[----:B------:R-:W-:Y:S02]  /*2710*/  FFMA.FTZ R9, R8, R9, -0.72134751081466674805 ;  /* 0xbf38aa3b08097423 */ /* 0x000fe40000010009 */
[----:B------:R-:W-:Y:S01]  /*2720*/  FFMA.FTZ R11, R4, R11, 0.28857114911079406738 ;  /* 0x3e93bf99040b7423 */ /* 0x000fe2000001000b */
[----:B------:R-:W-:Y:S01]  /*2730*/  LEA R21, R24, R19, 0x1 ;  /* 0x0000001318157211 */ /* 0x000fe200078e08ff */
[----:B------:R-:W-:Y:S01]  /*2740*/  FMUL R9, R8, R9 ;  /* 0x0000000908097220 */ /* 0x000fe20000400000 */
[----:B------:R-:W0:Y:S01]  /*2750*/  LDS R33, [R22] ;  /* 0x0000000016217984 */ /* 0x000e220000000800 */
[----:B------:R-:W-:Y:S01]  /*2760*/  FFMA.FTZ R17, R4, R11, -0.36067417263984680176 ;  /* 0xbeb8aa4904117423 */ /* 0x000fe2000001000b */
[----:B------:R-:W-:Y:S01]  /*2770*/  LEA R23, R24, R21, 0x1 ;  /* 0x0000001518177211 */ /* 0x000fe200078e08ff */
[----:B------:R-:W-:Y:S01]  /*2780*/  FMUL R9, R8, R9 ;  /* 0x0000000908097220 */ /* 0x000fe20000400000 */
[----:B------:R-:W1:Y:S01]  /*2790*/  LDS R35, [R16] ;  /* 0x0000000010237984 */ /* 0x000e620000000800 */
[-C--:B------:R-:W-:Y:S01]  /*27a0*/  LEA R12, P5, R21, R6.reuse, 0x1 ;  /* 0x00000006150c7211 */ /* 0x080fe200078a08ff */
[----:B------:R-:W-:Y:S01]  /*27b0*/  FFMA.FTZ R17, R4, R17, 0.48089820146560668945 ;  /* 0x3ef6384a04117423 */ /* 0x000fe20000010011 */
[----:B------:R-:W-:Y:S01]  /*27c0*/  LEA R25, R24, R23, 0x1 ;  /* 0x0000001718197211 */ /* 0x000fe200078e08ff */
[----:B------:R2:W3:Y:S01]  /*27d0*/  LDS R37, [R18] ;  /* 0x0000000012257984 */ /* 0x0004e20000000800 */
[----:B------:R-:W-:Y:S01]  /*27e0*/  FFMA.FTZ R15, R8, 1.4426950216293334961, R9 ;  /* 0x3fb8aa3b080f7823 */ /* 0x000fe20000010009 */
[----:B------:R-:W-:-:S02]  /*27f0*/  LEA R8, P3, R13, R6, 0x1 ;  /* 0x000000060d087211 */ /* 0x000fc400078608ff */
[----:B------:R4:W5:Y:S01]  /*2800*/  LDS R39, [R20] ;  /* 0x0000000014277984 */ /* 0x0009620000000800 */
[----:B------:R-:W-:Y:S01]  /*2810*/  LEA R10, P4, R19, R6, 0x1 ;  /* 0x00000006130a7211 */ /* 0x000fe200078808ff */
[----:B------:R-:W-:Y:S01]  /*2820*/  FADD R0, R0, R15 ;  /* 0x0000000f00007221 */ /* 0x000fe20000000000 */
[-C--:B------:R-:W-:Y:S02]  /*2830*/  LEA.HI.X.SX32 R9, R13, R42.reuse, 0x1, P3 ;  /* 0x0000002a0d097211 */ /* 0x080fe400018f0eff */
[-C--:B------:R-:W-:Y:S01]  /*2840*/  LEA.HI.X.SX32 R13, R21, R42.reuse, 0x1, P5 ;  /* 0x0000002a150d7211 */ /* 0x080fe200028f0eff */
[----:B------:R-:W-:Y:S01]  /*2850*/  FFMA.FTZ R21, R4, R17, -0.72134751081466674805 ;  /* 0xbf38aa3b04157423 */ /* 0x000fe20000010011 */
[----:B------:R-:W-:Y:S02]  /*2860*/  LEA R29, R24, R25, 0x1 ;  /* 0x00000019181d7211 */ /* 0x000fe400078e08ff */
[----:B------:R-:W-:Y:S01]  /*2870*/  LEA.HI.X.SX32 R11, R19, R42, 0x1, P4 ;  /* 0x0000002a130b7211 */ /* 0x000fe200020f0eff */
[----:B------:R-:W-:Y:S01]  /*2880*/  FMUL R21, R4, R21 ;  /* 0x0000001504157220 */ /* 0x000fe20000400000 */
[-C--:B--2---:R-:W-:Y:S01]  /*2890*/  LEA R18, P4, R25, R6.reuse, 0x1 ;  /* 0x0000000619127211 */ /* 0x084fe200078808ff */
[----:B------:R-:W-:Y:S01]  /*28a0*/  IMAD R31, R24, 0x2, R29 ;  /* 0x00000002181f7824 */ /* 0x000fe200078e021d */
[----:B------:R-:W-:Y:S01]  /*28b0*/  LEA R16, P3, R23, R6, 0x1 ;  /* 0x0000000617107211 */ /* 0x000fe200078608ff */
[----:B------:R-:W-:Y:S01]  /*28c0*/  FMUL R27, R4, R21 ;  /* 0x00000015041b7220 */ /* 0x000fe20000400000 */
[----:B------:R-:W-:-:S02]  /*28d0*/  LEA.HI.X.SX32 R19, R25, R42, 0x1, P4 ;  /* 0x0000002a19137211 */ /* 0x000fc400020f0eff */
[----:B------:R-:W-:Y:S01]  /*28e0*/  LEA R25, R24, R31, 0x1 ;  /* 0x0000001f18197211 */ /* 0x000fe200078e08ff */
[----:B------:R-:W-:Y:S01]  /*28f0*/  FFMA.FTZ R27, R4, 1.4426950216293334961, R27 ;  /* 0x3fb8aa3b041b7823 */ /* 0x000fe2000001001b */
[----:B------:R-:W-:Y:S02]  /*2900*/  @P2 MOV R4, 0x7f800000 ;  /* 0x7f80000000042802 */ /* 0x000fe40000000f00 */
[----:B------:R-:W-:Y:S01]  /*2910*/  LEA.HI.X.SX32 R17, R23, R42, 0x1, P3 ;  /* 0x0000002a17117211 */ /* 0x000fe200018f0eff */
[----:B------:R-:W-:Y:S01]  /*2920*/  FADD R26, R26, R27 ;  /* 0x0000001b1a1a7221 */ /* 0x000fe20000000000 */
[----:B----4-:R-:W-:Y:S01]  /*2930*/  LEA R20, P3, R29, R6, 0x1 ;  /* 0x000000061d147211 */ /* 0x010fe200078608ff */
[----:B------:R-:W-:Y:S01]  /*2940*/  @P2 FFMA.FTZ R0, R5, R4, +INF ;  /* 0x7f80000005002423 */ /* 0x000fe20000010004 */
[-C--:B------:R-:W-:Y:S02]  /*2950*/  LEA R22, P4, R31, R6.reuse, 0x1 ;  /* 0x000000061f167211 */ /* 0x080fe400078808ff */
[----:B------:R-:W-:Y:S01]  /*2960*/  LEA R24, P5, R25, R6, 0x1 ;  /* 0x0000000619187211 */ /* 0x000fe200078a08ff */
[----:B0-----:R0:W-:Y:S01]  /*2970*/  STG.E.U16 [R8.64], R33 ;  /* 0x0000002108007986 */ /* 0x0011e2000c101504 */
[----:B------:R-:W-:-:S02]  /*2980*/  LEA.HI.X.SX32 R21, R29, R42, 0x1, P3 ;  /* 0x0000002a1d157211 */ /* 0x000fc400018f0eff */
[-C--:B------:R-:W-:Y:S01]  /*2990*/  LEA.HI.X.SX32 R23, R31, R42.reuse, 0x1, P4 ;  /* 0x0000002a1f177211 */ /* 0x080fe200020f0eff */
[----:B-1----:R1:W-:Y:S01]  /*29a0*/  STG.E.U16 [R10.64], R35 ;  /* 0x000000230a007986 */ /* 0x0023e2000c101504 */
[----:B------:R-:W-:Y:S02]  /*29b0*/  PRMT R4, R35, 0x7632, R4 ;  /* 0x0000763223047816 */ /* 0x000fe40000000004 */
[----:B------:R-:W-:Y:S01]  /*29c0*/  LEA.HI.X.SX32 R25, R25, R42, 0x1, P5 ;  /* 0x0000002a19197211 */ /* 0x000fe200028f0eff */
[----:B---3--:R2:W-:Y:S01]  /*29d0*/  STG.E.U16 [R12.64], R37 ;  /* 0x000000250c007986 */ /* 0x0085e2000c101504 */
[----:B------:R-:W-:Y:S02]  /*29e0*/  @P1 MOV R6, 0x7f800000 ;  /* 0x7f80000000061802 */ /* 0x000fe40000000f00 */
[----:B------:R-:W-:Y:S01]  /*29f0*/  FSETP.NEU.AND P3, PT, R5, RZ, PT ;  /* 0x000000ff0500720b */ /* 0x000fe20003f6d000 */
[----:B-----5:R3:W-:Y:S01]  /*2a00*/  STG.E.U16 [R16.64], R39 ;  /* 0x0000002710007986 */ /* 0x0207e2000c101504 */
[----:B0-----:R-:W-:Y:S01]  /*2a10*/  PRMT R9, R33, 0x7632, R9 ;  /* 0x0000763221097816 */ /* 0x001fe20000000009 */
[C---:B------:R-:W-:Y:S01]  /*2a20*/  @P1 FFMA.FTZ R26, R7.reuse, R6, +INF ;  /* 0x7f800000071a1423 */ /* 0x040fe20000010006 */
[----:B------:R-:W-:-:S02]  /*2a30*/  FSETP.NEU.AND P2, PT, R7, RZ, PT ;  /* 0x000000ff0700720b */ /* 0x000fc40003f4d000 */
[----:B-1----:R-:W-:Y:S01]  /*2a40*/  PRMT R11, R37, 0x7632, R11 ;  /* 0x00007632250b7816 */ /* 0x002fe2000000000b */
[----:B------:R3:W-:Y:S01]  /*2a50*/  STG.E.U16 [R18.64], R9 ;  /* 0x0000000912007986 */ /* 0x0007e2000c101504 */
[----:B------:R-:W-:Y:S02]  /*2a60*/  FSEL R5, R0, -INF , P3 ;  /* 0xff80000000057808 */ /* 0x000fe40001800000 */
[----:B--2---:R-:W-:Y:S01]  /*2a70*/  PRMT R12, R39, 0x7632, R12 ;  /* 0x00007632270c7816 */ /* 0x004fe2000000000c */
[----:B------:R3:W-:Y:S01]  /*2a80*/  STG.E.U16 [R20.64], R4 ;  /* 0x0000000414007986 */ /* 0x0007e2000c101504 */
[----:B------:R-:W-:Y:S01]  /*2a90*/  FSEL R7, R26, -INF , P2 ;  /* 0xff8000001a077808 */ /* 0x000fe20001000000 */
[----:B------:R-:W-:Y:S02]  /*2aa0*/  FFMA R6, R5, 0.69314718246459960938, R72 ;  /* 0x3f31721805067823 */ /* 0x000fe40000000048 */
[----:B------:R3:W-:Y:S02]  /*2ab0*/  STG.E.U16 [R22.64], R11 ;  /* 0x0000000b16007986 */ /* 0x0007e4000c101504 */
[----:B------:R-:W-:-:S02]  /*2ac0*/  FFMA R7, R7, 0.69314718246459960938, R48 ;  /* 0x3f31721807077823 */ /* 0x000fc40000000030 */
[----:B------:R3:W-:Y:S04]  /*2ad0*/  STG.E.U16 [R24.64], R12 ;  /* 0x0000000c18007986 */ /* 0x0007e8000c101504 */
[----:B------:R-:W-:Y:S06]  /*2ae0*/  BAR.SYNC.DEFER_BLOCKING 0x0 ;  /* 0x0000000000007b1d */ /* 0x000fec0000010000 */
[----:B------:R3:W-:Y:S04]  /*2af0*/  STS.64 [R14], R6 ;  /* 0x000000060e007388 */ /* 0x0007e80000000a00 */
[----:B------:R-:W-:Y:S06]  /*2b00*/  BAR.SYNC.DEFER_BLOCKING 0x0 ;  /* 0x0000000000007b1d */ /* 0x000fec0000010000 */
[----:B------:R-:W-:Y:S05]  /*2b10*/  @P0 EXIT ;  /* 0x000000000000094d */ /* 0x000fea0003800000 */
[----:B---3--:R-:W0:Y:S01]  /*2b20*/  LDS R7, [R28] ;  /* 0x000000001c077984 */ /* 0x008e220000000800 */
[----:B------:R-:W-:Y:S01]  /*2b30*/  IMAD R2, R2, c[0x0][0x1cc], RZ ;  /* 0x0000730002027a24 */ /* 0x000fe200078e02ff */
[C---:B------:R-:W-:Y:S01]  /*2b40*/  SHF.L.U32 R5, R3.reuse, 0x2, RZ ;  /* 0x0000000203057819 */ /* 0x040fe200000006ff */
[----:B------:R-:W-:-:S03]  /*2b50*/  IMAD.HI R4, R3, 0x4, RZ ;  /* 0x0000000403047827 */ /* 0x000fc600078e02ff */
[C---:B------:R-:W-:Y:S01]  /*2b60*/  SHF.L.U32 R0, R2.reuse, 0x2, RZ ;  /* 0x0000000202007819 */ /* 0x040fe200000006ff */
[----:B------:R-:W-:-:S03]  /*2b70*/  IMAD.HI R3, R2, 0x4, RZ ;  /* 0x0000000402037827 */ /* 0x000fc600078e02ff */
[----:B------:R-:W-:-:S04]  /*2b80*/  IADD3 R2, P0, P1, R5, c[0x0][0x180], R0 ;  /* 0x0000600005027a10 */ /* 0x000fc8000791e000 */
[----:B------:R-:W-:-:S05]  /*2b90*/  IADD3.X R3, R4, c[0x0][0x184], R3, P0, P1 ;  /* 0x0000610004037a10 */ /* 0x000fca00007e2403 */
[----:B0-----:R-:W-:Y:S01]  /*2ba0*/  STG.E [R2.64], R7 ;  /* 0x0000000702007986 */ /* 0x001fe2000c101904 */
[----:B------:R-:W-:Y:S05]  /*2bb0*/  EXIT ;  /* 0x000000000000794d */ /* 0x000fea0003800000 */
.L_x_2:
[----:B------:R-:W-:-:S00]  /*2bc0*/  BRA `(.L_x_2) ;  /* 0xfffffff000007947 */ /* 0x000fc0000383ffff */
[----:B------:R-:W-:-:S00]  /*2bd0*/  NOP ;  /* 0x0000000000007918 */ /* 0x000fc00000000000 */
        /* <DEDUP_REMOVED lines=10> */
.L_x_3:


//--------------------- .nv.global.init           --------------------------
	.section	.nv.global.init,"aw",@progbits
.nv.global.init:
	.type		_$_str,@object
	.size		_$_str,(.L_0 - _$_str)
_$_str:
        /*0000*/ 	.byte	0x5f, 0x5f, 0x43, 0x55, 0x44, 0x41, 0x5f, 0x46, 0x54, 0x5a, 0x00
.L_0:


//--------------------- .nv.shared.attn_fwd       --------------------------
	.section	.nv.shared.attn_fwd,"aw",@nobits
	.sectionflags	@""
	.align	16
